//
// Generated by NVIDIA NVVM Compiler
//
// Compiler Build ID: CL-36424714
// Cuda compilation tools, release 13.0, V13.0.88
// Based on NVVM 20.0.0
//

.version 9.0
.target sm_100
.address_size 64

	// .globl	_Z24sgemmWarpTilingBackwardsILi128ELi128ELi16ELi8ELi4ELi8ELi4ELi1ELi4EEviiifPfS0_fS0_
// _ZZ24sgemmWarpTilingBackwardsILi128ELi128ELi16ELi8ELi4ELi8ELi4ELi1ELi4EEviiifPfS0_fS0_E2As has been demoted
// _ZZ24sgemmWarpTilingBackwardsILi128ELi128ELi16ELi8ELi4ELi8ELi4ELi1ELi4EEviiifPfS0_fS0_E2Bs has been demoted

.visible .entry _Z24sgemmWarpTilingBackwardsILi128ELi128ELi16ELi8ELi4ELi8ELi4ELi1ELi4EEviiifPfS0_fS0_(
	.param .u32 _Z24sgemmWarpTilingBackwardsILi128ELi128ELi16ELi8ELi4ELi8ELi4ELi1ELi4EEviiifPfS0_fS0__param_0,
	.param .u32 _Z24sgemmWarpTilingBackwardsILi128ELi128ELi16ELi8ELi4ELi8ELi4ELi1ELi4EEviiifPfS0_fS0__param_1,
	.param .u32 _Z24sgemmWarpTilingBackwardsILi128ELi128ELi16ELi8ELi4ELi8ELi4ELi1ELi4EEviiifPfS0_fS0__param_2,
	.param .f32 _Z24sgemmWarpTilingBackwardsILi128ELi128ELi16ELi8ELi4ELi8ELi4ELi1ELi4EEviiifPfS0_fS0__param_3,
	.param .u64 .ptr .align 1 _Z24sgemmWarpTilingBackwardsILi128ELi128ELi16ELi8ELi4ELi8ELi4ELi1ELi4EEviiifPfS0_fS0__param_4,
	.param .u64 .ptr .align 1 _Z24sgemmWarpTilingBackwardsILi128ELi128ELi16ELi8ELi4ELi8ELi4ELi1ELi4EEviiifPfS0_fS0__param_5,
	.param .f32 _Z24sgemmWarpTilingBackwardsILi128ELi128ELi16ELi8ELi4ELi8ELi4ELi1ELi4EEviiifPfS0_fS0__param_6,
	.param .u64 .ptr .align 1 _Z24sgemmWarpTilingBackwardsILi128ELi128ELi16ELi8ELi4ELi8ELi4ELi1ELi4EEviiifPfS0_fS0__param_7
)
.maxntid 128
{
	.reg .pred 	%p<4>;
	.reg .b16 	%rs<3>;
	.reg .b32 	%r<86>;
	.reg .b32 	%f<1343>;
	.reg .b64 	%rd<68>;
	// demoted variable
	.shared .align 4 .b8 _ZZ24sgemmWarpTilingBackwardsILi128ELi128ELi16ELi8ELi4ELi8ELi4ELi1ELi4EEviiifPfS0_fS0_E2As[8192];
	// demoted variable
	.shared .align 4 .b8 _ZZ24sgemmWarpTilingBackwardsILi128ELi128ELi16ELi8ELi4ELi8ELi4ELi1ELi4EEviiifPfS0_fS0_E2Bs[8192];
	ld.param.u32 	%r18, [_Z24sgemmWarpTilingBackwardsILi128ELi128ELi16ELi8ELi4ELi8ELi4ELi1ELi4EEviiifPfS0_fS0__param_2];
	ld.param.u64 	%rd8, [_Z24sgemmWarpTilingBackwardsILi128ELi128ELi16ELi8ELi4ELi8ELi4ELi1ELi4EEviiifPfS0_fS0__param_4];
	ld.param.u64 	%rd9, [_Z24sgemmWarpTilingBackwardsILi128ELi128ELi16ELi8ELi4ELi8ELi4ELi1ELi4EEviiifPfS0_fS0__param_5];
	cvta.to.global.u64 	%rd10, %rd8;
	cvta.to.global.u64 	%rd11, %rd9;
	mov.u32 	%r19, %ctaid.y;
	mov.u32 	%r20, %ctaid.x;
	mov.u32 	%r1, %tid.x;
	shr.u32 	%r2, %r1, 5;
	and.b32  	%r3, %r1, 3;
	shr.u32 	%r4, %r1, 2;
	and.b32  	%r5, %r4, 7;
	mul.lo.s32 	%r21, %r19, %r18;
	shl.b32 	%r22, %r21, 7;
	mul.wide.u32 	%rd12, %r22, 4;
	add.s64 	%rd66, %rd10, %rd12;
	shl.b32 	%r6, %r20, 7;
	mul.wide.u32 	%rd13, %r6, 4;
	add.s64 	%rd67, %rd11, %rd13;
	setp.eq.s32 	%p1, %r18, 0;
	mov.f32 	%f1215, 0f00000000;
	mov.f32 	%f1216, %f1215;
	mov.f32 	%f1217, %f1215;
	mov.f32 	%f1218, %f1215;
	mov.f32 	%f1219, %f1215;
	mov.f32 	%f1220, %f1215;
	mov.f32 	%f1221, %f1215;
	mov.f32 	%f1222, %f1215;
	mov.f32 	%f1223, %f1215;
	mov.f32 	%f1224, %f1215;
	mov.f32 	%f1225, %f1215;
	mov.f32 	%f1226, %f1215;
	mov.f32 	%f1227, %f1215;
	mov.f32 	%f1228, %f1215;
	mov.f32 	%f1229, %f1215;
	mov.f32 	%f1230, %f1215;
	mov.f32 	%f1231, %f1215;
	mov.f32 	%f1232, %f1215;
	mov.f32 	%f1233, %f1215;
	mov.f32 	%f1234, %f1215;
	mov.f32 	%f1235, %f1215;
	mov.f32 	%f1236, %f1215;
	mov.f32 	%f1237, %f1215;
	mov.f32 	%f1238, %f1215;
	mov.f32 	%f1239, %f1215;
	mov.f32 	%f1240, %f1215;
	mov.f32 	%f1241, %f1215;
	mov.f32 	%f1242, %f1215;
	mov.f32 	%f1243, %f1215;
	mov.f32 	%f1244, %f1215;
	mov.f32 	%f1245, %f1215;
	mov.f32 	%f1246, %f1215;
	mov.f32 	%f1247, %f1215;
	mov.f32 	%f1248, %f1215;
	mov.f32 	%f1249, %f1215;
	mov.f32 	%f1250, %f1215;
	mov.f32 	%f1251, %f1215;
	mov.f32 	%f1252, %f1215;
	mov.f32 	%f1253, %f1215;
	mov.f32 	%f1254, %f1215;
	mov.f32 	%f1255, %f1215;
	mov.f32 	%f1256, %f1215;
	mov.f32 	%f1257, %f1215;
	mov.f32 	%f1258, %f1215;
	mov.f32 	%f1259, %f1215;
	mov.f32 	%f1260, %f1215;
	mov.f32 	%f1261, %f1215;
	mov.f32 	%f1262, %f1215;
	mov.f32 	%f1263, %f1215;
	mov.f32 	%f1264, %f1215;
	mov.f32 	%f1265, %f1215;
	mov.f32 	%f1266, %f1215;
	mov.f32 	%f1267, %f1215;
	mov.f32 	%f1268, %f1215;
	mov.f32 	%f1269, %f1215;
	mov.f32 	%f1270, %f1215;
	mov.f32 	%f1271, %f1215;
	mov.f32 	%f1272, %f1215;
	mov.f32 	%f1273, %f1215;
	mov.f32 	%f1274, %f1215;
	mov.f32 	%f1275, %f1215;
	mov.f32 	%f1276, %f1215;
	mov.f32 	%f1277, %f1215;
	mov.f32 	%f1278, %f1215;
	mov.f32 	%f1279, %f1215;
	mov.f32 	%f1280, %f1215;
	mov.f32 	%f1281, %f1215;
	mov.f32 	%f1282, %f1215;
	mov.f32 	%f1283, %f1215;
	mov.f32 	%f1284, %f1215;
	mov.f32 	%f1285, %f1215;
	mov.f32 	%f1286, %f1215;
	mov.f32 	%f1287, %f1215;
	mov.f32 	%f1288, %f1215;
	mov.f32 	%f1289, %f1215;
	mov.f32 	%f1290, %f1215;
	mov.f32 	%f1291, %f1215;
	mov.f32 	%f1292, %f1215;
	mov.f32 	%f1293, %f1215;
	mov.f32 	%f1294, %f1215;
	mov.f32 	%f1295, %f1215;
	mov.f32 	%f1296, %f1215;
	mov.f32 	%f1297, %f1215;
	mov.f32 	%f1298, %f1215;
	mov.f32 	%f1299, %f1215;
	mov.f32 	%f1300, %f1215;
	mov.f32 	%f1301, %f1215;
	mov.f32 	%f1302, %f1215;
	mov.f32 	%f1303, %f1215;
	mov.f32 	%f1304, %f1215;
	mov.f32 	%f1305, %f1215;
	mov.f32 	%f1306, %f1215;
	mov.f32 	%f1307, %f1215;
	mov.f32 	%f1308, %f1215;
	mov.f32 	%f1309, %f1215;
	mov.f32 	%f1310, %f1215;
	mov.f32 	%f1311, %f1215;
	mov.f32 	%f1312, %f1215;
	mov.f32 	%f1313, %f1215;
	mov.f32 	%f1314, %f1215;
	mov.f32 	%f1315, %f1215;
	mov.f32 	%f1316, %f1215;
	mov.f32 	%f1317, %f1215;
	mov.f32 	%f1318, %f1215;
	mov.f32 	%f1319, %f1215;
	mov.f32 	%f1320, %f1215;
	mov.f32 	%f1321, %f1215;
	mov.f32 	%f1322, %f1215;
	mov.f32 	%f1323, %f1215;
	mov.f32 	%f1324, %f1215;
	mov.f32 	%f1325, %f1215;
	mov.f32 	%f1326, %f1215;
	mov.f32 	%f1327, %f1215;
	mov.f32 	%f1328, %f1215;
	mov.f32 	%f1329, %f1215;
	mov.f32 	%f1330, %f1215;
	mov.f32 	%f1331, %f1215;
	mov.f32 	%f1332, %f1215;
	mov.f32 	%f1333, %f1215;
	mov.f32 	%f1334, %f1215;
	mov.f32 	%f1335, %f1215;
	mov.f32 	%f1336, %f1215;
	mov.f32 	%f1337, %f1215;
	mov.f32 	%f1338, %f1215;
	mov.f32 	%f1339, %f1215;
	mov.f32 	%f1340, %f1215;
	mov.f32 	%f1341, %f1215;
	mov.f32 	%f1342, %f1215;
	@%p1 bra 	$L__BB0_5;
	ld.param.u32 	%r80, [_Z24sgemmWarpTilingBackwardsILi128ELi128ELi16ELi8ELi4ELi8ELi4ELi1ELi4EEviiifPfS0_fS0__param_1];
	shl.b32 	%r24, %r3, 2;
	shl.b32 	%r25, %r1, 2;
	and.b32  	%r26, %r25, 124;
	mad.lo.s32 	%r7, %r4, %r18, %r24;
	shl.b32 	%r27, %r18, 6;
	add.s32 	%r8, %r7, %r27;
	mad.lo.s32 	%r9, %r2, %r80, %r26;
	shl.b32 	%r28, %r80, 3;
	add.s32 	%r10, %r9, %r28;
	and.b32  	%r29, %r25, 256;
	shl.b32 	%r30, %r5, 5;
	or.b32  	%r31, %r29, %r30;
	mov.u32 	%r32, _ZZ24sgemmWarpTilingBackwardsILi128ELi128ELi16ELi8ELi4ELi8ELi4ELi1ELi4EEviiifPfS0_fS0_E2As;
	add.s32 	%r33, %r31, %r32;
	add.s32 	%r11, %r33, 16;
	cvt.u16.u32 	%rs1, %r2;
	and.b16  	%rs2, %rs1, 1;
	mul.wide.u16 	%r34, %rs2, 256;
	shl.b32 	%r35, %r3, 4;
	or.b32  	%r36, %r34, %r35;
	mov.u32 	%r37, _ZZ24sgemmWarpTilingBackwardsILi128ELi128ELi16ELi8ELi4ELi8ELi4ELi1ELi4EEviiifPfS0_fS0_E2Bs;
	add.s32 	%r12, %r37, %r36;
	mov.b32 	%r84, 0;
	mov.f32 	%f1215, 0f00000000;
	mul.wide.u32 	%rd14, %r7, 4;
	mul.wide.u32 	%rd18, %r8, 4;
	mul.wide.u32 	%rd22, %r9, 4;
	mul.wide.u32 	%rd26, %r10, 4;
$L__BB0_2:
	ld.param.u32 	%r81, [_Z24sgemmWarpTilingBackwardsILi128ELi128ELi16ELi8ELi4ELi8ELi4ELi1ELi4EEviiifPfS0_fS0__param_1];
	shl.b32 	%r39, %r81, 2;
	add.s32 	%r40, %r10, %r39;
	add.s32 	%r41, %r9, %r39;
	shl.b32 	%r42, %r18, 5;
	add.s32 	%r43, %r8, %r42;
	add.s32 	%r44, %r7, %r42;
	add.s64 	%rd15, %rd66, %rd14;
	ld.global.v4.f32 	{%f517, %f518, %f519, %f520}, [%rd15];
	mov.u32 	%r45, %tid.x;
	shl.b32 	%r46, %r45, 11;
	or.b32  	%r47, %r46, %r45;
	and.b32  	%r48, %r47, 6268;
	mov.u32 	%r49, _ZZ24sgemmWarpTilingBackwardsILi128ELi128ELi16ELi8ELi4ELi8ELi4ELi1ELi4EEviiifPfS0_fS0_E2As;
	add.s32 	%r50, %r49, %r48;
	st.shared.f32 	[%r50], %f517;
	st.shared.f32 	[%r50+512], %f518;
	st.shared.f32 	[%r50+1024], %f519;
	st.shared.f32 	[%r50+1536], %f520;
	mul.wide.u32 	%rd16, %r44, 4;
	add.s64 	%rd17, %rd66, %rd16;
	ld.global.v4.f32 	{%f521, %f522, %f523, %f524}, [%rd17];
	st.shared.f32 	[%r50+128], %f521;
	st.shared.f32 	[%r50+640], %f522;
	st.shared.f32 	[%r50+1152], %f523;
	st.shared.f32 	[%r50+1664], %f524;
	add.s64 	%rd19, %rd66, %rd18;
	ld.global.v4.f32 	{%f525, %f526, %f527, %f528}, [%rd19];
	st.shared.f32 	[%r50+256], %f525;
	st.shared.f32 	[%r50+768], %f526;
	st.shared.f32 	[%r50+1280], %f527;
	st.shared.f32 	[%r50+1792], %f528;
	mul.wide.u32 	%rd20, %r43, 4;
	add.s64 	%rd21, %rd66, %rd20;
	ld.global.v4.f32 	{%f529, %f530, %f531, %f532}, [%rd21];
	st.shared.f32 	[%r50+384], %f529;
	st.shared.f32 	[%r50+896], %f530;
	st.shared.f32 	[%r50+1408], %f531;
	st.shared.f32 	[%r50+1920], %f532;
	add.s64 	%rd23, %rd67, %rd22;
	ld.global.v4.f32 	{%f533, %f534, %f535, %f536}, [%rd23];
	shl.b32 	%r51, %r45, 4;
	mov.u32 	%r52, _ZZ24sgemmWarpTilingBackwardsILi128ELi128ELi16ELi8ELi4ELi8ELi4ELi1ELi4EEviiifPfS0_fS0_E2Bs;
	add.s32 	%r53, %r52, %r51;
	st.shared.v4.f32 	[%r53], {%f533, %f534, %f535, %f536};
	mul.wide.u32 	%rd24, %r41, 4;
	add.s64 	%rd25, %rd67, %rd24;
	ld.global.v4.f32 	{%f537, %f538, %f539, %f540}, [%rd25];
	st.shared.v4.f32 	[%r53+2048], {%f537, %f538, %f539, %f540};
	add.s64 	%rd27, %rd67, %rd26;
	ld.global.v4.f32 	{%f541, %f542, %f543, %f544}, [%rd27];
	st.shared.v4.f32 	[%r53+4096], {%f541, %f542, %f543, %f544};
	mul.wide.u32 	%rd28, %r40, 4;
	add.s64 	%rd29, %rd67, %rd28;
	ld.global.v4.f32 	{%f545, %f546, %f547, %f548}, [%rd29];
	st.shared.v4.f32 	[%r53+6144], {%f545, %f546, %f547, %f548};
	bar.sync 	0;
	mov.b32 	%r85, 128;
$L__BB0_3:
	add.s32 	%r54, %r11, %r85;
	ld.shared.f32 	%f549, [%r54+-144];
	ld.shared.f32 	%f550, [%r54+-140];
	ld.shared.f32 	%f551, [%r54+-136];
	ld.shared.f32 	%f552, [%r54+-132];
	ld.shared.f32 	%f553, [%r54+-128];
	ld.shared.f32 	%f554, [%r54+-124];
	ld.shared.f32 	%f555, [%r54+-120];
	ld.shared.f32 	%f556, [%r54+-116];
	add.s32 	%r55, %r12, %r85;
	ld.shared.f32 	%f557, [%r55+-128];
	ld.shared.f32 	%f558, [%r55+-124];
	ld.shared.f32 	%f559, [%r55+-120];
	ld.shared.f32 	%f560, [%r55+-116];
	ld.shared.f32 	%f561, [%r55+-64];
	ld.shared.f32 	%f562, [%r55+-60];
	ld.shared.f32 	%f563, [%r55+-56];
	ld.shared.f32 	%f564, [%r55+-52];
	ld.shared.f32 	%f565, [%r55];
	ld.shared.f32 	%f566, [%r55+4];
	ld.shared.f32 	%f567, [%r55+8];
	ld.shared.f32 	%f568, [%r55+12];
	ld.shared.f32 	%f569, [%r55+64];
	ld.shared.f32 	%f570, [%r55+68];
	ld.shared.f32 	%f571, [%r55+72];
	ld.shared.f32 	%f572, [%r55+76];
	fma.rn.f32 	%f1342, %f549, %f557, %f1342;
	fma.rn.f32 	%f1341, %f549, %f558, %f1341;
	fma.rn.f32 	%f1340, %f549, %f559, %f1340;
	fma.rn.f32 	%f1339, %f549, %f560, %f1339;
	fma.rn.f32 	%f1326, %f550, %f557, %f1326;
	fma.rn.f32 	%f1325, %f550, %f558, %f1325;
	fma.rn.f32 	%f1324, %f550, %f559, %f1324;
	fma.rn.f32 	%f1323, %f550, %f560, %f1323;
	fma.rn.f32 	%f1310, %f551, %f557, %f1310;
	fma.rn.f32 	%f1309, %f551, %f558, %f1309;
	fma.rn.f32 	%f1308, %f551, %f559, %f1308;
	fma.rn.f32 	%f1307, %f551, %f560, %f1307;
	fma.rn.f32 	%f1294, %f552, %f557, %f1294;
	fma.rn.f32 	%f1293, %f552, %f558, %f1293;
	fma.rn.f32 	%f1292, %f552, %f559, %f1292;
	fma.rn.f32 	%f1291, %f552, %f560, %f1291;
	fma.rn.f32 	%f1278, %f553, %f557, %f1278;
	fma.rn.f32 	%f1277, %f553, %f558, %f1277;
	fma.rn.f32 	%f1276, %f553, %f559, %f1276;
	fma.rn.f32 	%f1275, %f553, %f560, %f1275;
	fma.rn.f32 	%f1262, %f554, %f557, %f1262;
	fma.rn.f32 	%f1261, %f554, %f558, %f1261;
	fma.rn.f32 	%f1260, %f554, %f559, %f1260;
	fma.rn.f32 	%f1259, %f554, %f560, %f1259;
	fma.rn.f32 	%f1246, %f555, %f557, %f1246;
	fma.rn.f32 	%f1245, %f555, %f558, %f1245;
	fma.rn.f32 	%f1244, %f555, %f559, %f1244;
	fma.rn.f32 	%f1243, %f555, %f560, %f1243;
	fma.rn.f32 	%f1230, %f556, %f557, %f1230;
	fma.rn.f32 	%f1229, %f556, %f558, %f1229;
	fma.rn.f32 	%f1228, %f556, %f559, %f1228;
	fma.rn.f32 	%f1227, %f556, %f560, %f1227;
	fma.rn.f32 	%f1338, %f549, %f561, %f1338;
	fma.rn.f32 	%f1337, %f549, %f562, %f1337;
	fma.rn.f32 	%f1336, %f549, %f563, %f1336;
	fma.rn.f32 	%f1335, %f549, %f564, %f1335;
	fma.rn.f32 	%f1322, %f550, %f561, %f1322;
	fma.rn.f32 	%f1321, %f550, %f562, %f1321;
	fma.rn.f32 	%f1320, %f550, %f563, %f1320;
	fma.rn.f32 	%f1319, %f550, %f564, %f1319;
	fma.rn.f32 	%f1306, %f551, %f561, %f1306;
	fma.rn.f32 	%f1305, %f551, %f562, %f1305;
	fma.rn.f32 	%f1304, %f551, %f563, %f1304;
	fma.rn.f32 	%f1303, %f551, %f564, %f1303;
	fma.rn.f32 	%f1290, %f552, %f561, %f1290;
	fma.rn.f32 	%f1289, %f552, %f562, %f1289;
	fma.rn.f32 	%f1288, %f552, %f563, %f1288;
	fma.rn.f32 	%f1287, %f552, %f564, %f1287;
	fma.rn.f32 	%f1274, %f553, %f561, %f1274;
	fma.rn.f32 	%f1273, %f553, %f562, %f1273;
	fma.rn.f32 	%f1272, %f553, %f563, %f1272;
	fma.rn.f32 	%f1271, %f553, %f564, %f1271;
	fma.rn.f32 	%f1258, %f554, %f561, %f1258;
	fma.rn.f32 	%f1257, %f554, %f562, %f1257;
	fma.rn.f32 	%f1256, %f554, %f563, %f1256;
	fma.rn.f32 	%f1255, %f554, %f564, %f1255;
	fma.rn.f32 	%f1242, %f555, %f561, %f1242;
	fma.rn.f32 	%f1241, %f555, %f562, %f1241;
	fma.rn.f32 	%f1240, %f555, %f563, %f1240;
	fma.rn.f32 	%f1239, %f555, %f564, %f1239;
	fma.rn.f32 	%f1226, %f556, %f561, %f1226;
	fma.rn.f32 	%f1225, %f556, %f562, %f1225;
	fma.rn.f32 	%f1224, %f556, %f563, %f1224;
	fma.rn.f32 	%f1223, %f556, %f564, %f1223;
	fma.rn.f32 	%f1334, %f549, %f565, %f1334;
	fma.rn.f32 	%f1333, %f549, %f566, %f1333;
	fma.rn.f32 	%f1332, %f549, %f567, %f1332;
	fma.rn.f32 	%f1331, %f549, %f568, %f1331;
	fma.rn.f32 	%f1318, %f550, %f565, %f1318;
	fma.rn.f32 	%f1317, %f550, %f566, %f1317;
	fma.rn.f32 	%f1316, %f550, %f567, %f1316;
	fma.rn.f32 	%f1315, %f550, %f568, %f1315;
	fma.rn.f32 	%f1302, %f551, %f565, %f1302;
	fma.rn.f32 	%f1301, %f551, %f566, %f1301;
	fma.rn.f32 	%f1300, %f551, %f567, %f1300;
	fma.rn.f32 	%f1299, %f551, %f568, %f1299;
	fma.rn.f32 	%f1286, %f552, %f565, %f1286;
	fma.rn.f32 	%f1285, %f552, %f566, %f1285;
	fma.rn.f32 	%f1284, %f552, %f567, %f1284;
	fma.rn.f32 	%f1283, %f552, %f568, %f1283;
	fma.rn.f32 	%f1270, %f553, %f565, %f1270;
	fma.rn.f32 	%f1269, %f553, %f566, %f1269;
	fma.rn.f32 	%f1268, %f553, %f567, %f1268;
	fma.rn.f32 	%f1267, %f553, %f568, %f1267;
	fma.rn.f32 	%f1254, %f554, %f565, %f1254;
	fma.rn.f32 	%f1253, %f554, %f566, %f1253;
	fma.rn.f32 	%f1252, %f554, %f567, %f1252;
	fma.rn.f32 	%f1251, %f554, %f568, %f1251;
	fma.rn.f32 	%f1238, %f555, %f565, %f1238;
	fma.rn.f32 	%f1237, %f555, %f566, %f1237;
	fma.rn.f32 	%f1236, %f555, %f567, %f1236;
	fma.rn.f32 	%f1235, %f555, %f568, %f1235;
	fma.rn.f32 	%f1222, %f556, %f565, %f1222;
	fma.rn.f32 	%f1221, %f556, %f566, %f1221;
	fma.rn.f32 	%f1220, %f556, %f567, %f1220;
	fma.rn.f32 	%f1219, %f556, %f568, %f1219;
	fma.rn.f32 	%f1330, %f549, %f569, %f1330;
	fma.rn.f32 	%f1329, %f549, %f570, %f1329;
	fma.rn.f32 	%f1328, %f549, %f571, %f1328;
	fma.rn.f32 	%f1327, %f549, %f572, %f1327;
	fma.rn.f32 	%f1314, %f550, %f569, %f1314;
	fma.rn.f32 	%f1313, %f550, %f570, %f1313;
	fma.rn.f32 	%f1312, %f550, %f571, %f1312;
	fma.rn.f32 	%f1311, %f550, %f572, %f1311;
	fma.rn.f32 	%f1298, %f551, %f569, %f1298;
	fma.rn.f32 	%f1297, %f551, %f570, %f1297;
	fma.rn.f32 	%f1296, %f551, %f571, %f1296;
	fma.rn.f32 	%f1295, %f551, %f572, %f1295;
	fma.rn.f32 	%f1282, %f552, %f569, %f1282;
	fma.rn.f32 	%f1281, %f552, %f570, %f1281;
	fma.rn.f32 	%f1280, %f552, %f571, %f1280;
	fma.rn.f32 	%f1279, %f552, %f572, %f1279;
	fma.rn.f32 	%f1266, %f553, %f569, %f1266;
	fma.rn.f32 	%f1265, %f553, %f570, %f1265;
	fma.rn.f32 	%f1264, %f553, %f571, %f1264;
	fma.rn.f32 	%f1263, %f553, %f572, %f1263;
	fma.rn.f32 	%f1250, %f554, %f569, %f1250;
	fma.rn.f32 	%f1249, %f554, %f570, %f1249;
	fma.rn.f32 	%f1248, %f554, %f571, %f1248;
	fma.rn.f32 	%f1247, %f554, %f572, %f1247;
	fma.rn.f32 	%f1234, %f555, %f569, %f1234;
	fma.rn.f32 	%f1233, %f555, %f570, %f1233;
	fma.rn.f32 	%f1232, %f555, %f571, %f1232;
	fma.rn.f32 	%f1231, %f555, %f572, %f1231;
	fma.rn.f32 	%f1218, %f556, %f569, %f1218;
	fma.rn.f32 	%f1217, %f556, %f570, %f1217;
	fma.rn.f32 	%f1216, %f556, %f571, %f1216;
	fma.rn.f32 	%f1215, %f556, %f572, %f1215;
	add.s32 	%r85, %r85, 512;
	setp.ne.s32 	%p2, %r85, 8320;
	@%p2 bra 	$L__BB0_3;
	ld.param.u32 	%r82, [_Z24sgemmWarpTilingBackwardsILi128ELi128ELi16ELi8ELi4ELi8ELi4ELi1ELi4EEviiifPfS0_fS0__param_1];
	shl.b32 	%r56, %r82, 4;
	add.s64 	%rd66, %rd66, 64;
	mul.wide.s32 	%rd30, %r56, 4;
	add.s64 	%rd67, %rd67, %rd30;
	bar.sync 	0;
	add.s32 	%r84, %r84, 16;
	setp.lt.u32 	%p3, %r84, %r18;
	@%p3 bra 	$L__BB0_2;
$L__BB0_5:
	ld.param.u64 	%rd65, [_Z24sgemmWarpTilingBackwardsILi128ELi128ELi16ELi8ELi4ELi8ELi4ELi1ELi4EEviiifPfS0_fS0__param_7];
	ld.param.f32 	%f958, [_Z24sgemmWarpTilingBackwardsILi128ELi128ELi16ELi8ELi4ELi8ELi4ELi1ELi4EEviiifPfS0_fS0__param_6];
	ld.param.f32 	%f957, [_Z24sgemmWarpTilingBackwardsILi128ELi128ELi16ELi8ELi4ELi8ELi4ELi1ELi4EEviiifPfS0_fS0__param_3];
	ld.param.u32 	%r83, [_Z24sgemmWarpTilingBackwardsILi128ELi128ELi16ELi8ELi4ELi8ELi4ELi1ELi4EEviiifPfS0_fS0__param_1];
	cvta.to.global.u64 	%rd31, %rd65;
	mov.u32 	%r57, %tid.x;
	shl.b32 	%r58, %r57, 1;
	and.b32  	%r59, %r58, 64;
	add.s32 	%r60, %r59, %r6;
	mov.u32 	%r61, %ctaid.y;
	shl.b32 	%r62, %r61, 7;
	and.b32  	%r63, %r57, 64;
	or.b32  	%r64, %r62, %r63;
	mad.lo.s32 	%r65, %r83, %r64, %r60;
	shr.u32 	%r66, %r57, 2;
	and.b32  	%r67, %r66, 7;
	shl.b32 	%r68, %r57, 2;
	and.b32  	%r69, %r68, 12;
	mul.lo.s32 	%r70, %r67, %r83;
	shl.b32 	%r71, %r70, 3;
	add.s32 	%r72, %r71, %r69;
	cvt.u64.u32 	%rd32, %r72;
	cvt.u64.u32 	%rd33, %r65;
	add.s64 	%rd34, %rd32, %rd33;
	shl.b64 	%rd35, %rd34, 2;
	add.s64 	%rd36, %rd31, %rd35;
	ld.global.v4.f32 	{%f573, %f574, %f575, %f576}, [%rd36];
	mul.f32 	%f577, %f957, %f1342;
	fma.rn.f32 	%f578, %f958, %f573, %f577;
	mul.f32 	%f579, %f957, %f1341;
	fma.rn.f32 	%f580, %f958, %f574, %f579;
	mul.f32 	%f581, %f957, %f1340;
	fma.rn.f32 	%f582, %f958, %f575, %f581;
	mul.f32 	%f583, %f957, %f1339;
	fma.rn.f32 	%f584, %f958, %f576, %f583;
	st.global.v4.f32 	[%rd36], {%f578, %f580, %f582, %f584};
	add.s32 	%r73, %r72, %r83;
	cvt.u64.u32 	%rd37, %r73;
	add.s64 	%rd38, %rd37, %rd33;
	shl.b64 	%rd39, %rd38, 2;
	add.s64 	%rd40, %rd31, %rd39;
	ld.global.v4.f32 	{%f585, %f586, %f587, %f588}, [%rd40];
	mul.f32 	%f589, %f957, %f1326;
	fma.rn.f32 	%f590, %f958, %f585, %f589;
	mul.f32 	%f591, %f957, %f1325;
	fma.rn.f32 	%f592, %f958, %f586, %f591;
	mul.f32 	%f593, %f957, %f1324;
	fma.rn.f32 	%f594, %f958, %f587, %f593;
	mul.f32 	%f595, %f957, %f1323;
	fma.rn.f32 	%f596, %f958, %f588, %f595;
	st.global.v4.f32 	[%rd40], {%f590, %f592, %f594, %f596};
	add.s32 	%r74, %r73, %r83;
	cvt.u64.u32 	%rd41, %r74;
	add.s64 	%rd42, %rd41, %rd33;
	shl.b64 	%rd43, %rd42, 2;
	add.s64 	%rd44, %rd31, %rd43;
	ld.global.v4.f32 	{%f597, %f598, %f599, %f600}, [%rd44];
	mul.f32 	%f601, %f957, %f1310;
	fma.rn.f32 	%f602, %f958, %f597, %f601;
	mul.f32 	%f603, %f957, %f1309;
	fma.rn.f32 	%f604, %f958, %f598, %f603;
	mul.f32 	%f605, %f957, %f1308;
	fma.rn.f32 	%f606, %f958, %f599, %f605;
	mul.f32 	%f607, %f957, %f1307;
	fma.rn.f32 	%f608, %f958, %f600, %f607;
	st.global.v4.f32 	[%rd44], {%f602, %f604, %f606, %f608};
	add.s32 	%r75, %r74, %r83;
	cvt.u64.u32 	%rd45, %r75;
	add.s64 	%rd46, %rd45, %rd33;
	shl.b64 	%rd47, %rd46, 2;
	add.s64 	%rd48, %rd31, %rd47;
	ld.global.v4.f32 	{%f609, %f610, %f611, %f612}, [%rd48];
	mul.f32 	%f613, %f957, %f1294;
	fma.rn.f32 	%f614, %f958, %f609, %f613;
	mul.f32 	%f615, %f957, %f1293;
	fma.rn.f32 	%f616, %f958, %f610, %f615;
	mul.f32 	%f617, %f957, %f1292;
	fma.rn.f32 	%f618, %f958, %f611, %f617;
	mul.f32 	%f619, %f957, %f1291;
	fma.rn.f32 	%f620, %f958, %f612, %f619;
	st.global.v4.f32 	[%rd48], {%f614, %f616, %f618, %f620};
	add.s32 	%r76, %r75, %r83;
	cvt.u64.u32 	%rd49, %r76;
	add.s64 	%rd50, %rd49, %rd33;
	shl.b64 	%rd51, %rd50, 2;
	add.s64 	%rd52, %rd31, %rd51;
	ld.global.v4.f32 	{%f621, %f622, %f623, %f624}, [%rd52];
	mul.f32 	%f625, %f957, %f1278;
	fma.rn.f32 	%f626, %f958, %f621, %f625;
	mul.f32 	%f627, %f957, %f1277;
	fma.rn.f32 	%f628, %f958, %f622, %f627;
	mul.f32 	%f629, %f957, %f1276;
	fma.rn.f32 	%f630, %f958, %f623, %f629;
	mul.f32 	%f631, %f957, %f1275;
	fma.rn.f32 	%f632, %f958, %f624, %f631;
	st.global.v4.f32 	[%rd52], {%f626, %f628, %f630, %f632};
	add.s32 	%r77, %r76, %r83;
	cvt.u64.u32 	%rd53, %r77;
	add.s64 	%rd54, %rd53, %rd33;
	shl.b64 	%rd55, %rd54, 2;
	add.s64 	%rd56, %rd31, %rd55;
	ld.global.v4.f32 	{%f633, %f634, %f635, %f636}, [%rd56];
	mul.f32 	%f637, %f957, %f1262;
	fma.rn.f32 	%f638, %f958, %f633, %f637;
	mul.f32 	%f639, %f957, %f1261;
	fma.rn.f32 	%f640, %f958, %f634, %f639;
	mul.f32 	%f641, %f957, %f1260;
	fma.rn.f32 	%f642, %f958, %f635, %f641;
	mul.f32 	%f643, %f957, %f1259;
	fma.rn.f32 	%f644, %f958, %f636, %f643;
	st.global.v4.f32 	[%rd56], {%f638, %f640, %f642, %f644};
	add.s32 	%r78, %r77, %r83;
	cvt.u64.u32 	%rd57, %r78;
	add.s64 	%rd58, %rd57, %rd33;
	shl.b64 	%rd59, %rd58, 2;
	add.s64 	%rd60, %rd31, %rd59;
	ld.global.v4.f32 	{%f645, %f646, %f647, %f648}, [%rd60];
	mul.f32 	%f649, %f957, %f1246;
	fma.rn.f32 	%f650, %f958, %f645, %f649;
	mul.f32 	%f651, %f957, %f1245;
	fma.rn.f32 	%f652, %f958, %f646, %f651;
	mul.f32 	%f653, %f957, %f1244;
	fma.rn.f32 	%f654, %f958, %f647, %f653;
	mul.f32 	%f655, %f957, %f1243;
	fma.rn.f32 	%f656, %f958, %f648, %f655;
	st.global.v4.f32 	[%rd60], {%f650, %f652, %f654, %f656};
	add.s32 	%r79, %r78, %r83;
	cvt.u64.u32 	%rd61, %r79;
	add.s64 	%rd62, %rd61, %rd33;
	shl.b64 	%rd63, %rd62, 2;
	add.s64 	%rd64, %rd31, %rd63;
	ld.global.v4.f32 	{%f657, %f658, %f659, %f660}, [%rd64];
	mul.f32 	%f661, %f957, %f1230;
	fma.rn.f32 	%f662, %f958, %f657, %f661;
	mul.f32 	%f663, %f957, %f1229;
	fma.rn.f32 	%f664, %f958, %f658, %f663;
	mul.f32 	%f665, %f957, %f1228;
	fma.rn.f32 	%f666, %f958, %f659, %f665;
	mul.f32 	%f667, %f957, %f1227;
	fma.rn.f32 	%f668, %f958, %f660, %f667;
	st.global.v4.f32 	[%rd64], {%f662, %f664, %f666, %f668};
	ld.global.v4.f32 	{%f669, %f670, %f671, %f672}, [%rd36+64];
	mul.f32 	%f673, %f957, %f1338;
	fma.rn.f32 	%f674, %f958, %f669, %f673;
	mul.f32 	%f675, %f957, %f1337;
	fma.rn.f32 	%f676, %f958, %f670, %f675;
	mul.f32 	%f677, %f957, %f1336;
	fma.rn.f32 	%f678, %f958, %f671, %f677;
	mul.f32 	%f679, %f957, %f1335;
	fma.rn.f32 	%f680, %f958, %f672, %f679;
	st.global.v4.f32 	[%rd36+64], {%f674, %f676, %f678, %f680};
	ld.global.v4.f32 	{%f681, %f682, %f683, %f684}, [%rd40+64];
	mul.f32 	%f685, %f957, %f1322;
	fma.rn.f32 	%f686, %f958, %f681, %f685;
	mul.f32 	%f687, %f957, %f1321;
	fma.rn.f32 	%f688, %f958, %f682, %f687;
	mul.f32 	%f689, %f957, %f1320;
	fma.rn.f32 	%f690, %f958, %f683, %f689;
	mul.f32 	%f691, %f957, %f1319;
	fma.rn.f32 	%f692, %f958, %f684, %f691;
	st.global.v4.f32 	[%rd40+64], {%f686, %f688, %f690, %f692};
	ld.global.v4.f32 	{%f693, %f694, %f695, %f696}, [%rd44+64];
	mul.f32 	%f697, %f957, %f1306;
	fma.rn.f32 	%f698, %f958, %f693, %f697;
	mul.f32 	%f699, %f957, %f1305;
	fma.rn.f32 	%f700, %f958, %f694, %f699;
	mul.f32 	%f701, %f957, %f1304;
	fma.rn.f32 	%f702, %f958, %f695, %f701;
	mul.f32 	%f703, %f957, %f1303;
	fma.rn.f32 	%f704, %f958, %f696, %f703;
	st.global.v4.f32 	[%rd44+64], {%f698, %f700, %f702, %f704};
	ld.global.v4.f32 	{%f705, %f706, %f707, %f708}, [%rd48+64];
	mul.f32 	%f709, %f957, %f1290;
	fma.rn.f32 	%f710, %f958, %f705, %f709;
	mul.f32 	%f711, %f957, %f1289;
	fma.rn.f32 	%f712, %f958, %f706, %f711;
	mul.f32 	%f713, %f957, %f1288;
	fma.rn.f32 	%f714, %f958, %f707, %f713;
	mul.f32 	%f715, %f957, %f1287;
	fma.rn.f32 	%f716, %f958, %f708, %f715;
	st.global.v4.f32 	[%rd48+64], {%f710, %f712, %f714, %f716};
	ld.global.v4.f32 	{%f717, %f718, %f719, %f720}, [%rd52+64];
	mul.f32 	%f721, %f957, %f1274;
	fma.rn.f32 	%f722, %f958, %f717, %f721;
	mul.f32 	%f723, %f957, %f1273;
	fma.rn.f32 	%f724, %f958, %f718, %f723;
	mul.f32 	%f725, %f957, %f1272;
	fma.rn.f32 	%f726, %f958, %f719, %f725;
	mul.f32 	%f727, %f957, %f1271;
	fma.rn.f32 	%f728, %f958, %f720, %f727;
	st.global.v4.f32 	[%rd52+64], {%f722, %f724, %f726, %f728};
	ld.global.v4.f32 	{%f729, %f730, %f731, %f732}, [%rd56+64];
	mul.f32 	%f733, %f957, %f1258;
	fma.rn.f32 	%f734, %f958, %f729, %f733;
	mul.f32 	%f735, %f957, %f1257;
	fma.rn.f32 	%f736, %f958, %f730, %f735;
	mul.f32 	%f737, %f957, %f1256;
	fma.rn.f32 	%f738, %f958, %f731, %f737;
	mul.f32 	%f739, %f957, %f1255;
	fma.rn.f32 	%f740, %f958, %f732, %f739;
	st.global.v4.f32 	[%rd56+64], {%f734, %f736, %f738, %f740};
	ld.global.v4.f32 	{%f741, %f742, %f743, %f744}, [%rd60+64];
	mul.f32 	%f745, %f957, %f1242;
	fma.rn.f32 	%f746, %f958, %f741, %f745;
	mul.f32 	%f747, %f957, %f1241;
	fma.rn.f32 	%f748, %f958, %f742, %f747;
	mul.f32 	%f749, %f957, %f1240;
	fma.rn.f32 	%f750, %f958, %f743, %f749;
	mul.f32 	%f751, %f957, %f1239;
	fma.rn.f32 	%f752, %f958, %f744, %f751;
	st.global.v4.f32 	[%rd60+64], {%f746, %f748, %f750, %f752};
	ld.global.v4.f32 	{%f753, %f754, %f755, %f756}, [%rd64+64];
	mul.f32 	%f757, %f957, %f1226;
	fma.rn.f32 	%f758, %f958, %f753, %f757;
	mul.f32 	%f759, %f957, %f1225;
	fma.rn.f32 	%f760, %f958, %f754, %f759;
	mul.f32 	%f761, %f957, %f1224;
	fma.rn.f32 	%f762, %f958, %f755, %f761;
	mul.f32 	%f763, %f957, %f1223;
	fma.rn.f32 	%f764, %f958, %f756, %f763;
	st.global.v4.f32 	[%rd64+64], {%f758, %f760, %f762, %f764};
	ld.global.v4.f32 	{%f765, %f766, %f767, %f768}, [%rd36+128];
	mul.f32 	%f769, %f957, %f1334;
	fma.rn.f32 	%f770, %f958, %f765, %f769;
	mul.f32 	%f771, %f957, %f1333;
	fma.rn.f32 	%f772, %f958, %f766, %f771;
	mul.f32 	%f773, %f957, %f1332;
	fma.rn.f32 	%f774, %f958, %f767, %f773;
	mul.f32 	%f775, %f957, %f1331;
	fma.rn.f32 	%f776, %f958, %f768, %f775;
	st.global.v4.f32 	[%rd36+128], {%f770, %f772, %f774, %f776};
	ld.global.v4.f32 	{%f777, %f778, %f779, %f780}, [%rd40+128];
	mul.f32 	%f781, %f957, %f1318;
	fma.rn.f32 	%f782, %f958, %f777, %f781;
	mul.f32 	%f783, %f957, %f1317;
	fma.rn.f32 	%f784, %f958, %f778, %f783;
	mul.f32 	%f785, %f957, %f1316;
	fma.rn.f32 	%f786, %f958, %f779, %f785;
	mul.f32 	%f787, %f957, %f1315;
	fma.rn.f32 	%f788, %f958, %f780, %f787;
	st.global.v4.f32 	[%rd40+128], {%f782, %f784, %f786, %f788};
	ld.global.v4.f32 	{%f789, %f790, %f791, %f792}, [%rd44+128];
	mul.f32 	%f793, %f957, %f1302;
	fma.rn.f32 	%f794, %f958, %f789, %f793;
	mul.f32 	%f795, %f957, %f1301;
	fma.rn.f32 	%f796, %f958, %f790, %f795;
	mul.f32 	%f797, %f957, %f1300;
	fma.rn.f32 	%f798, %f958, %f791, %f797;
	mul.f32 	%f799, %f957, %f1299;
	fma.rn.f32 	%f800, %f958, %f792, %f799;
	st.global.v4.f32 	[%rd44+128], {%f794, %f796, %f798, %f800};
	ld.global.v4.f32 	{%f801, %f802, %f803, %f804}, [%rd48+128];
	mul.f32 	%f805, %f957, %f1286;
	fma.rn.f32 	%f806, %f958, %f801, %f805;
	mul.f32 	%f807, %f957, %f1285;
	fma.rn.f32 	%f808, %f958, %f802, %f807;
	mul.f32 	%f809, %f957, %f1284;
	fma.rn.f32 	%f810, %f958, %f803, %f809;
	mul.f32 	%f811, %f957, %f1283;
	fma.rn.f32 	%f812, %f958, %f804, %f811;
	st.global.v4.f32 	[%rd48+128], {%f806, %f808, %f810, %f812};
	ld.global.v4.f32 	{%f813, %f814, %f815, %f816}, [%rd52+128];
	mul.f32 	%f817, %f957, %f1270;
	fma.rn.f32 	%f818, %f958, %f813, %f817;
	mul.f32 	%f819, %f957, %f1269;
	fma.rn.f32 	%f820, %f958, %f814, %f819;
	mul.f32 	%f821, %f957, %f1268;
	fma.rn.f32 	%f822, %f958, %f815, %f821;
	mul.f32 	%f823, %f957, %f1267;
	fma.rn.f32 	%f824, %f958, %f816, %f823;
	st.global.v4.f32 	[%rd52+128], {%f818, %f820, %f822, %f824};
	ld.global.v4.f32 	{%f825, %f826, %f827, %f828}, [%rd56+128];
	mul.f32 	%f829, %f957, %f1254;
	fma.rn.f32 	%f830, %f958, %f825, %f829;
	mul.f32 	%f831, %f957, %f1253;
	fma.rn.f32 	%f832, %f958, %f826, %f831;
	mul.f32 	%f833, %f957, %f1252;
	fma.rn.f32 	%f834, %f958, %f827, %f833;
	mul.f32 	%f835, %f957, %f1251;
	fma.rn.f32 	%f836, %f958, %f828, %f835;
	st.global.v4.f32 	[%rd56+128], {%f830, %f832, %f834, %f836};
	ld.global.v4.f32 	{%f837, %f838, %f839, %f840}, [%rd60+128];
	mul.f32 	%f841, %f957, %f1238;
	fma.rn.f32 	%f842, %f958, %f837, %f841;
	mul.f32 	%f843, %f957, %f1237;
	fma.rn.f32 	%f844, %f958, %f838, %f843;
	mul.f32 	%f845, %f957, %f1236;
	fma.rn.f32 	%f846, %f958, %f839, %f845;
	mul.f32 	%f847, %f957, %f1235;
	fma.rn.f32 	%f848, %f958, %f840, %f847;
	st.global.v4.f32 	[%rd60+128], {%f842, %f844, %f846, %f848};
	ld.global.v4.f32 	{%f849, %f850, %f851, %f852}, [%rd64+128];
	mul.f32 	%f853, %f957, %f1222;
	fma.rn.f32 	%f854, %f958, %f849, %f853;
	mul.f32 	%f855, %f957, %f1221;
	fma.rn.f32 	%f856, %f958, %f850, %f855;
	mul.f32 	%f857, %f957, %f1220;
	fma.rn.f32 	%f858, %f958, %f851, %f857;
	mul.f32 	%f859, %f957, %f1219;
	fma.rn.f32 	%f860, %f958, %f852, %f859;
	st.global.v4.f32 	[%rd64+128], {%f854, %f856, %f858, %f860};
	ld.global.v4.f32 	{%f861, %f862, %f863, %f864}, [%rd36+192];
	mul.f32 	%f865, %f957, %f1330;
	fma.rn.f32 	%f866, %f958, %f861, %f865;
	mul.f32 	%f867, %f957, %f1329;
	fma.rn.f32 	%f868, %f958, %f862, %f867;
	mul.f32 	%f869, %f957, %f1328;
	fma.rn.f32 	%f870, %f958, %f863, %f869;
	mul.f32 	%f871, %f957, %f1327;
	fma.rn.f32 	%f872, %f958, %f864, %f871;
	st.global.v4.f32 	[%rd36+192], {%f866, %f868, %f870, %f872};
	ld.global.v4.f32 	{%f873, %f874, %f875, %f876}, [%rd40+192];
	mul.f32 	%f877, %f957, %f1314;
	fma.rn.f32 	%f878, %f958, %f873, %f877;
	mul.f32 	%f879, %f957, %f1313;
	fma.rn.f32 	%f880, %f958, %f874, %f879;
	mul.f32 	%f881, %f957, %f1312;
	fma.rn.f32 	%f882, %f958, %f875, %f881;
	mul.f32 	%f883, %f957, %f1311;
	fma.rn.f32 	%f884, %f958, %f876, %f883;
	st.global.v4.f32 	[%rd40+192], {%f878, %f880, %f882, %f884};
	ld.global.v4.f32 	{%f885, %f886, %f887, %f888}, [%rd44+192];
	mul.f32 	%f889, %f957, %f1298;
	fma.rn.f32 	%f890, %f958, %f885, %f889;
	mul.f32 	%f891, %f957, %f1297;
	fma.rn.f32 	%f892, %f958, %f886, %f891;
	mul.f32 	%f893, %f957, %f1296;
	fma.rn.f32 	%f894, %f958, %f887, %f893;
	mul.f32 	%f895, %f957, %f1295;
	fma.rn.f32 	%f896, %f958, %f888, %f895;
	st.global.v4.f32 	[%rd44+192], {%f890, %f892, %f894, %f896};
	ld.global.v4.f32 	{%f897, %f898, %f899, %f900}, [%rd48+192];
	mul.f32 	%f901, %f957, %f1282;
	fma.rn.f32 	%f902, %f958, %f897, %f901;
	mul.f32 	%f903, %f957, %f1281;
	fma.rn.f32 	%f904, %f958, %f898, %f903;
	mul.f32 	%f905, %f957, %f1280;
	fma.rn.f32 	%f906, %f958, %f899, %f905;
	mul.f32 	%f907, %f957, %f1279;
	fma.rn.f32 	%f908, %f958, %f900, %f907;
	st.global.v4.f32 	[%rd48+192], {%f902, %f904, %f906, %f908};
	ld.global.v4.f32 	{%f909, %f910, %f911, %f912}, [%rd52+192];
	mul.f32 	%f913, %f957, %f1266;
	fma.rn.f32 	%f914, %f958, %f909, %f913;
	mul.f32 	%f915, %f957, %f1265;
	fma.rn.f32 	%f916, %f958, %f910, %f915;
	mul.f32 	%f917, %f957, %f1264;
	fma.rn.f32 	%f918, %f958, %f911, %f917;
	mul.f32 	%f919, %f957, %f1263;
	fma.rn.f32 	%f920, %f958, %f912, %f919;
	st.global.v4.f32 	[%rd52+192], {%f914, %f916, %f918, %f920};
	ld.global.v4.f32 	{%f921, %f922, %f923, %f924}, [%rd56+192];
	mul.f32 	%f925, %f957, %f1250;
	fma.rn.f32 	%f926, %f958, %f921, %f925;
	mul.f32 	%f927, %f957, %f1249;
	fma.rn.f32 	%f928, %f958, %f922, %f927;
	mul.f32 	%f929, %f957, %f1248;
	fma.rn.f32 	%f930, %f958, %f923, %f929;
	mul.f32 	%f931, %f957, %f1247;
	fma.rn.f32 	%f932, %f958, %f924, %f931;
	st.global.v4.f32 	[%rd56+192], {%f926, %f928, %f930, %f932};
	ld.global.v4.f32 	{%f933, %f934, %f935, %f936}, [%rd60+192];
	mul.f32 	%f937, %f957, %f1234;
	fma.rn.f32 	%f938, %f958, %f933, %f937;
	mul.f32 	%f939, %f957, %f1233;
	fma.rn.f32 	%f940, %f958, %f934, %f939;
	mul.f32 	%f941, %f957, %f1232;
	fma.rn.f32 	%f942, %f958, %f935, %f941;
	mul.f32 	%f943, %f957, %f1231;
	fma.rn.f32 	%f944, %f958, %f936, %f943;
	st.global.v4.f32 	[%rd60+192], {%f938, %f940, %f942, %f944};
	ld.global.v4.f32 	{%f945, %f946, %f947, %f948}, [%rd64+192];
	mul.f32 	%f949, %f957, %f1218;
	fma.rn.f32 	%f950, %f958, %f945, %f949;
	mul.f32 	%f951, %f957, %f1217;
	fma.rn.f32 	%f952, %f958, %f946, %f951;
	mul.f32 	%f953, %f957, %f1216;
	fma.rn.f32 	%f954, %f958, %f947, %f953;
	mul.f32 	%f955, %f957, %f1215;
	fma.rn.f32 	%f956, %f958, %f948, %f955;
	st.global.v4.f32 	[%rd64+192], {%f950, %f952, %f954, %f956};
	ret;

}


// ===== COMPILED SASS (sm_100) =====

	.target	sm_100

	.elftype	@"ET_EXEC"


//--------------------- .note.nv.tkinfo           --------------------------
	.section	.note.nv.tkinfo,"",@"SHT_NOTE"
	.sectionflags	@"SHF_NOTE_NV_TKINFO"
	.tkinfo
        /*0018*/ 	.word	0x00000002
        /*0030*/ 	.string	""
        /*0030*/ 	.string	"ptxas"
        /*0030*/ 	.string	"Cuda compilation tools, release 13.0, V13.0.88"
        /*0030*/ 	.string	"Build cuda_13.0.r13.0/compiler.36424714_0"
        /*0030*/ 	.string	"-arch sm_100 -m 64 "



//--------------------- .note.nv.cuinfo           --------------------------
	.section	.note.nv.cuinfo,"",@"SHT_NOTE"
	.sectionflags	@"SHF_NOTE_NV_CUINFO"
        /*0018*/ 	.short	0x0002
        /*001a*/ 	.short	0x0064
        /*001c*/ 	.short	0x0082
	.zero		2


//--------------------- .nv.info                  --------------------------
	.section	.nv.info,"",@"SHT_CUDA_INFO"
	.align	4


	//----- nvinfo : EIATTR_REGCOUNT
	.align		4
        /*0000*/ 	.byte	0x04, 0x2f
        /*0002*/ 	.short	(.L_1 - .L_0)
	.align		4
.L_0:
        /*0004*/ 	.word	index@(_Z24sgemmWarpTilingBackwardsILi128ELi128ELi16ELi8ELi4ELi8ELi4ELi1ELi4EEviiifPfS0_fS0_)
        /*0008*/ 	.word	0x000000a8


	//----- nvinfo : EIATTR_FRAME_SIZE
	.align		4
.L_1:
        /*000c*/ 	.byte	0x04, 0x11
        /*000e*/ 	.short	(.L_3 - .L_2)
	.align		4
.L_2:
        /*0010*/ 	.word	index@(_Z24sgemmWarpTilingBackwardsILi128ELi128ELi16ELi8ELi4ELi8ELi4ELi1ELi4EEviiifPfS0_fS0_)
        /*0014*/ 	.word	0x00000000


	//----- nvinfo : EIATTR_MIN_STACK_SIZE
	.align		4
.L_3:
        /*0018*/ 	.byte	0x04, 0x12
        /*001a*/ 	.short	(.L_5 - .L_4)
	.align		4
.L_4:
        /*001c*/ 	.word	index@(_Z24sgemmWarpTilingBackwardsILi128ELi128ELi16ELi8ELi4ELi8ELi4ELi1ELi4EEviiifPfS0_fS0_)
        /*0020*/ 	.word	0x00000000
.L_5:


//--------------------- .nv.compat                --------------------------
	.section	.nv.compat,"",@"SHT_CUDA_COMPAT_INFO"
	.align	4
        /*0000*/ 	.byte	0x02, 0x09, 0x00, 0x00, 0x02, 0x02, 0x01, 0x00, 0x02, 0x05, 0x05, 0x00, 0x03, 0x07, 0x01, 0x01
        /*0010*/ 	.byte	0x02, 0x03, 0x00, 0x00, 0x02, 0x06, 0x01, 0x00, 0x04, 0x0b, 0x08, 0x00, 0x09, 0x00, 0x00, 0x00
        /*0020*/ 	.byte	0x00, 0x00, 0x00, 0x00


//--------------------- .nv.info._Z24sgemmWarpTilingBackwardsILi128ELi128ELi16ELi8ELi4ELi8ELi4ELi1ELi4EEviiifPfS0_fS0_ --------------------------
	.section	.nv.info._Z24sgemmWarpTilingBackwardsILi128ELi128ELi16ELi8ELi4ELi8ELi4ELi1ELi4EEviiifPfS0_fS0_,"",@"SHT_CUDA_INFO"
	.sectionflags	@""
	.align	4


	//----- nvinfo : EIATTR_CUDA_API_VERSION
	.align		4
        /*0000*/ 	.byte	0x04, 0x37
        /*0002*/ 	.short	(.L_7 - .L_6)
.L_6:
        /*0004*/ 	.word	0x00000082


	//----- nvinfo : EIATTR_KPARAM_INFO
	.align		4
.L_7:
        /*0008*/ 	.byte	0x04, 0x17
        /*000a*/ 	.short	(.L_9 - .L_8)
.L_8:
        /*000c*/ 	.word	0x00000000
        /*0010*/ 	.short	0x0007
        /*0012*/ 	.short	0x0028
        /*0014*/ 	.byte	0x00, 0xf5, 0x21, 0x00


	//----- nvinfo : EIATTR_KPARAM_INFO
	.align		4
.L_9:
        /*0018*/ 	.byte	0x04, 0x17
        /*001a*/ 	.short	(.L_11 - .L_10)
.L_10:
        /*001c*/ 	.word	0x00000000
        /*0020*/ 	.short	0x0006
        /*0022*/ 	.short	0x0020
        /*0024*/ 	.byte	0x00, 0xf0, 0x11, 0x00


	//----- nvinfo : EIATTR_KPARAM_INFO
	.align		4
.L_11:
        /*0028*/ 	.byte	0x04, 0x17
        /*002a*/ 	.short	(.L_13 - .L_12)
.L_12:
        /*002c*/ 	.word	0x00000000
        /*0030*/ 	.short	0x0005
        /*0032*/ 	.short	0x0018
        /*0034*/ 	.byte	0x00, 0xf5, 0x21, 0x00


	//----- nvinfo : EIATTR_KPARAM_INFO
	.align		4
.L_13:
        /*0038*/ 	.byte	0x04, 0x17
        /*003a*/ 	.short	(.L_15 - .L_14)
.L_14:
        /*003c*/ 	.word	0x00000000
        /*0040*/ 	.short	0x0004
        /*0042*/ 	.short	0x0010
        /*0044*/ 	.byte	0x00, 0xf5, 0x21, 0x00


	//----- nvinfo : EIATTR_KPARAM_INFO
	.align		4
.L_15:
        /*0048*/ 	.byte	0x04, 0x17
        /*004a*/ 	.short	(.L_17 - .L_16)
.L_16:
        /*004c*/ 	.word	0x00000000
        /*0050*/ 	.short	0x0003
        /*0052*/ 	.short	0x000c
        /*0054*/ 	.byte	0x00, 0xf0, 0x11, 0x00


	//----- nvinfo : EIATTR_KPARAM_INFO
	.align		4
.L_17:
        /*0058*/ 	.byte	0x04, 0x17
        /*005a*/ 	.short	(.L_19 - .L_18)
.L_18:
        /*005c*/ 	.word	0x00000000
        /*0060*/ 	.short	0x0002
        /*0062*/ 	.short	0x0008
        /*0064*/ 	.byte	0x00, 0xf0, 0x11, 0x00


	//----- nvinfo : EIATTR_KPARAM_INFO
	.align		4
.L_19:
        /*0068*/ 	.byte	0x04, 0x17
        /*006a*/ 	.short	(.L_21 - .L_20)
.L_20:
        /*006c*/ 	.word	0x00000000
        /*0070*/ 	.short	0x0001
        /*0072*/ 	.short	0x0004
        /*0074*/ 	.byte	0x00, 0xf0, 0x11, 0x00


	//----- nvinfo : EIATTR_KPARAM_INFO
	.align		4
.L_21:
        /*0078*/ 	.byte	0x04, 0x17
        /*007a*/ 	.short	(.L_23 - .L_22)
.L_22:
        /*007c*/ 	.word	0x00000000
        /*0080*/ 	.short	0x0000
        /*0082*/ 	.short	0x0000
        /*0084*/ 	.byte	0x00, 0xf0, 0x11, 0x00


	//----- nvinfo : EIATTR_SPARSE_MMA_MASK
	.align		4
.L_23:
        /*0088*/ 	.byte	0x03, 0x50
        /*008a*/ 	.short	0x0000


	//----- nvinfo : EIATTR_MAXREG_COUNT
	.align		4
        /*008c*/ 	.byte	0x03, 0x1b
        /*008e*/ 	.short	0x00ff


	//----- nvinfo : EIATTR_NUM_BARRIERS
	.align		4
        /*0090*/ 	.byte	0x02, 0x4c
        /*0092*/ 	.byte	0x01
	.zero		1


	//----- nvinfo : EIATTR_MERCURY_ISA_VERSION
	.align		4
        /*0094*/ 	.byte	0x03, 0x5f
        /*0096*/ 	.short	0x0101


	//----- nvinfo : EIATTR_VRC_CTA_INIT_COUNT
	.align		4
        /*0098*/ 	.byte	0x02, 0x4a
	.zero		1
	.zero		1


	//----- nvinfo : EIATTR_EXIT_INSTR_OFFSETS
	.align		4
        /*009c*/ 	.byte	0x04, 0x1c
        /*009e*/ 	.short	(.L_25 - .L_24)


	//   ....[0]....
.L_24:
        /*00a0*/ 	.word	0x00002b90


	//----- nvinfo : EIATTR_MAX_THREADS
	.align		4
.L_25:
        /*00a4*/ 	.byte	0x04, 0x05
        /*00a6*/ 	.short	(.L_27 - .L_26)
.L_26:
        /*00a8*/ 	.word	0x00000080
        /*00ac*/ 	.word	0x00000001
        /*00b0*/ 	.word	0x00000001


	//----- nvinfo : EIATTR_CBANK_PARAM_SIZE
	.align		4
.L_27:
        /*00b4*/ 	.byte	0x03, 0x19
        /*00b6*/ 	.short	0x0030


	//----- nvinfo : EIATTR_PARAM_CBANK
	.align		4
        /*00b8*/ 	.byte	0x04, 0x0a
        /*00ba*/ 	.short	(.L_29 - .L_28)
	.align		4
.L_28:
        /*00bc*/ 	.word	index@(.nv.constant0._Z24sgemmWarpTilingBackwardsILi128ELi128ELi16ELi8ELi4ELi8ELi4ELi1ELi4EEviiifPfS0_fS0_)
        /*00c0*/ 	.short	0x0380
        /*00c2*/ 	.short	0x0030


	//----- nvinfo : EIATTR_SW_WAR
	.align		4
.L_29:
        /*00c4*/ 	.byte	0x04, 0x36
        /*00c6*/ 	.short	(.L_31 - .L_30)
.L_30:
        /*00c8*/ 	.word	0x00000008
.L_31:


//--------------------- .nv.callgraph             --------------------------
	.section	.nv.callgraph,"",@"SHT_CUDA_CALLGRAPH"
	.align	4
	.sectionentsize	8
	.align		4
        /*0000*/ 	.word	0x00000000
	.align		4
        /*0004*/ 	.word	0xffffffff
	.align		4
        /*0008*/ 	.word	0x00000000
	.align		4
        /*000c*/ 	.word	0xfffffffe
	.align		4
        /*0010*/ 	.word	0x00000000
	.align		4
        /*0014*/ 	.word	0xfffffffd
	.align		4
        /*0018*/ 	.word	0x00000000
	.align		4
        /*001c*/ 	.word	0xfffffffc


//--------------------- .text._Z24sgemmWarpTilingBackwardsILi128ELi128ELi16ELi8ELi4ELi8ELi4ELi1ELi4EEviiifPfS0_fS0_ --------------------------
	.section	.text._Z24sgemmWarpTilingBackwardsILi128ELi128ELi16ELi8ELi4ELi8ELi4ELi1ELi4EEviiifPfS0_fS0_,"ax",@progbits
	.align	128
        .global         _Z24sgemmWarpTilingBackwardsILi128ELi128ELi16ELi8ELi4ELi8ELi4ELi1ELi4EEviiifPfS0_fS0_
        .type           _Z24sgemmWarpTilingBackwardsILi128ELi128ELi16ELi8ELi4ELi8ELi4ELi1ELi4EEviiifPfS0_fS0_,@function
        .size           _Z24sgemmWarpTilingBackwardsILi128ELi128ELi16ELi8ELi4ELi8ELi4ELi1ELi4EEviiifPfS0_fS0_,(.L_x_4 - _Z24sgemmWarpTilingBackwardsILi128ELi128ELi16ELi8ELi4ELi8ELi4ELi1ELi4EEviiifPfS0_fS0_)
        .other          _Z24sgemmWarpTilingBackwardsILi128ELi128ELi16ELi8ELi4ELi8ELi4ELi1ELi4EEviiifPfS0_fS0_,@"STO_CUDA_ENTRY STV_DEFAULT"
_Z24sgemmWarpTilingBackwardsILi128ELi128ELi16ELi8ELi4ELi8ELi4ELi1ELi4EEviiifPfS0_fS0_:
.text._Z24sgemmWarpTilingBackwardsILi128ELi128ELi16ELi8ELi4ELi8ELi4ELi1ELi4EEviiifPfS0_fS0_:
[----:B------:R-:W-:Y:S08]  /*0000*/  LDC R1, c[0x0][0x37c] ;  /* 0x0000df00ff017b82 */ /* 0x000ff00000000800 */
[----:B------:R-:W0:Y:S01]  /*0010*/  S2UR UR8, SR_CTAID.Y ;  /* 0x00000000000879c3 */ /* 0x000e220000002600 */
[----:B------:R-:W1:Y:S01]  /*0020*/  LDCU UR12, c[0x0][0x388] ;  /* 0x00007100ff0c77ac */ /* 0x000e620008000800 */
[----:B------:R-:W2:Y:S01]  /*0030*/  S2R R142, SR_TID.X ;  /* 0x00000000008e7919 */ /* 0x000ea20000002100 */
[----:B------:R-:W-:Y:S01]  /*0040*/  HFMA2 R0, -RZ, RZ, 0, 0 ;  /* 0x00000000ff007431 */ /* 0x000fe200000001ff */
[----:B------:R-:W-:Y:S01]  /*0050*/  CS2R R34, SRZ ;  /* 0x0000000000227805 */ /* 0x000fe2000001ff00 */
[----:B------:R-:W3:Y:S01]  /*0060*/  LDCU.128 UR4, c[0x0][0x390] ;  /* 0x00007200ff0477ac */ /* 0x000ee20008000c00 */
[----:B------:R-:W-:Y:S01]  /*0070*/  HFMA2 R143, -RZ, RZ, 0, 0 ;  /* 0x00000000ff8f7431 */ /* 0x000fe200000001ff */
[----:B------:R-:W-:Y:S01]  /*0080*/  CS2R R2, SRZ ;  /* 0x0000000000027805 */ /* 0x000fe2000001ff00 */
[----:B------:R-:W4:Y:S01]  /*0090*/  S2UR UR10, SR_CTAID.X ;  /* 0x00000000000a79c3 */ /* 0x000f220000002500 */
[----:B------:R-:W-:Y:S01]  /*00a0*/  HFMA2 R151, -RZ, RZ, 0, 0 ;  /* 0x00000000ff977431 */ /* 0x000fe200000001ff */
[----:B------:R-:W-:Y:S01]  /*00b0*/  CS2R R4, SRZ ;  /* 0x0000000000047805 */ /* 0x000fe2000001ff00 */
[----:B------:R-:W-:Y:S01]  /*00c0*/  HFMA2 R147, -RZ, RZ, 0, 0 ;  /* 0x00000000ff937431 */ /* 0x000fe200000001ff */
[----:B------:R-:W-:Y:S01]  /*00d0*/  CS2R R28, SRZ ;  /* 0x00000000001c7805 */ /* 0x000fe2000001ff00 */
[----:B------:R-:W-:Y:S01]  /*00e0*/  HFMA2 R163, -RZ, RZ, 0, 0 ;  /* 0x00000000ffa37431 */ /* 0x000fe200000001ff */
[----:B------:R-:W-:Y:S01]  /*00f0*/  CS2R R26, SRZ ;  /* 0x00000000001a7805 */ /* 0x000fe2000001ff00 */
[----:B------:R-:W-:Y:S01]  /*0100*/  HFMA2 R159, -RZ, RZ, 0, 0 ;  /* 0x00000000ff9f7431 */ /* 0x000fe200000001ff */
[----:B------:R-:W-:-:S02]  /*0110*/  CS2R R30, SRZ ;  /* 0x00000000001e7805 */ /* 0x000fc4000001ff00 */
[----:B------:R-:W-:Y:S02]  /*0120*/  CS2R R32, SRZ ;  /* 0x0000000000207805 */ /* 0x000fe4000001ff00 */
[----:B------:R-:W-:Y:S01]  /*0130*/  CS2R R88, SRZ ;  /* 0x0000000000587805 */ /* 0x000fe2000001ff00 */
[----:B-1----:R-:W-:Y:S01]  /*0140*/  UISETP.NE.AND UP0, UPT, UR12, URZ, UPT ;  /* 0x000000ff0c00728c */ /* 0x002fe2000bf05270 */
[----:B------:R-:W-:Y:S02]  /*0150*/  CS2R R86, SRZ ;  /* 0x0000000000567805 */ /* 0x000fe4000001ff00 */
[----:B------:R-:W-:Y:S02]  /*0160*/  CS2R R84, SRZ ;  /* 0x0000000000547805 */ /* 0x000fe4000001ff00 */
[----:B------:R-:W-:Y:S02]  /*0170*/  CS2R R82, SRZ ;  /* 0x0000000000527805 */ /* 0x000fe4000001ff00 */
[----:B------:R-:W-:Y:S01]  /*0180*/  CS2R R118, SRZ ;  /* 0x0000000000767805 */ /* 0x000fe2000001ff00 */
[----:B0-----:R-:W-:Y:S01]  /*0190*/  UIMAD UR8, UR8, UR12, URZ ;  /* 0x0000000c080872a4 */ /* 0x001fe2000f8e02ff */
[----:B------:R-:W-:-:S02]  /*01a0*/  CS2R R116, SRZ ;  /* 0x0000000000747805 */ /* 0x000fc4000001ff00 */
[----:B------:R-:W-:Y:S02]  /*01b0*/  CS2R R114, SRZ ;  /* 0x0000000000727805 */ /* 0x000fe4000001ff00 */
[----:B------:R-:W-:Y:S01]  /*01c0*/  CS2R R112, SRZ ;  /* 0x0000000000707805 */ /* 0x000fe2000001ff00 */
[----:B------:R-:W-:Y:S01]  /*01d0*/  USHF.L.U32 UR8, UR8, 0x7, URZ ;  /* 0x0000000708087899 */ /* 0x000fe200080006ff */
[----:B------:R-:W-:Y:S02]  /*01e0*/  CS2R R6, SRZ ;  /* 0x0000000000067805 */ /* 0x000fe4000001ff00 */
[----:B------:R-:W-:Y:S02]  /*01f0*/  CS2R R8, SRZ ;  /* 0x0000000000087805 */ /* 0x000fe4000001ff00 */
[----:B------:R-:W-:Y:S02]  /*0200*/  CS2R R10, SRZ ;  /* 0x00000000000a7805 */ /* 0x000fe4000001ff00 */
[----:B------:R-:W-:-:S02]  /*0210*/  CS2R R64, SRZ ;  /* 0x0000000000407805 */ /* 0x000fc4000001ff00 */
[----:B------:R-:W-:Y:S02]  /*0220*/  CS2R R38, SRZ ;  /* 0x0000000000267805 */ /* 0x000fe4000001ff00 */
[----:B------:R-:W-:Y:S02]  /*0230*/  CS2R R66, SRZ ;  /* 0x0000000000427805 */ /* 0x000fe4000001ff00 */
        /* <DEDUP_REMOVED lines=29> */
[----:B------:R-:W-:Y:S02]  /*0410*/  MOV R145, RZ ;  /* 0x000000ff00917202 */ /* 0x000fe40000000f00 */
        /* <DEDUP_REMOVED lines=8> */
[----:B------:R-:W-:Y:S01]  /*04a0*/  MOV R153, RZ ;  /* 0x000000ff00997202 */ /* 0x000fe20000000f00 */
[----:B------:R-:W0:Y:S01]  /*04b0*/  LDCU.64 UR14, c[0x0][0x358] ;  /* 0x00006b00ff0e77ac */ /* 0x000e220008000a00 */
[----:B------:R-:W-:-:S02]  /*04c0*/  MOV R149, RZ ;  /* 0x000000ff00957202 */ /* 0x000fc40000000f00 */
[----:B------:R-:W-:Y:S01]  /*04d0*/  MOV R155, RZ ;  /* 0x000000ff009b7202 */ /* 0x000fe20000000f00 */
[----:B----4-:R-:W-:Y:S01]  /*04e0*/  USHF.L.U32 UR10, UR10, 0x7, URZ ;  /* 0x000000070a0a7899 */ /* 0x010fe200080006ff */
[----:B------:R-:W-:Y:S01]  /*04f0*/  MOV R161, RZ ;  /* 0x000000ff00a17202 */ /* 0x000fe20000000f00 */
[----:B---3--:R-:W-:Y:S01]  /*0500*/  UIMAD.WIDE.U32 UR4, UR8, 0x4, UR4 ;  /* 0x00000004080478a5 */ /* 0x008fe2000f8e0004 */
[----:B------:R-:W-:Y:S01]  /*0510*/  MOV R157, RZ ;  /* 0x000000ff009d7202 */ /* 0x000fe20000000f00 */
[----:B--2---:R-:W-:Y:S10]  /*0520*/  BRA.U !UP0, `(.L_x_0) ;  /* 0x0000000d08b87547 */ /* 0x004ff4000b800000 */
[----:B------:R-:W1:Y:S01]  /*0530*/  S2UR UR11, SR_CgaCtaId ;  /* 0x00000000000b79c3 */ /* 0x000e620000008800 */
[----:B------:R-:W-:Y:S01]  /*0540*/  LOP3.LUT R34, R142, 0x3, RZ, 0xc0, !PT ;  /* 0x000000038e227812 */ /* 0x000fe200078ec0ff */
[----:B------:R-:W-:Y:S01]  /*0550*/  UMOV UR8, 0x400 ;  /* 0x0000040000087882 */ /* 0x000fe20000000000 */
[--C-:B------:R-:W-:Y:S01]  /*0560*/  SHF.R.U32.HI R40, RZ, 0x2, R142.reuse ;  /* 0x00000002ff287819 */ /* 0x100fe2000001168e */
[----:B------:R-:W-:Y:S01]  /*0570*/  UIADD3 UR9, UPT, UPT, UR8, 0x2000, URZ ;  /* 0x0000200008097890 */ /* 0x000fe2000fffe0ff */
[----:B------:R-:W-:Y:S01]  /*0580*/  SHF.L.U32 R41, R34, 0x2, RZ ;  /* 0x0000000222297819 */ /* 0x000fe200000006ff */
[----:B------:R-:W-:Y:S01]  /*0590*/  UIMAD.WIDE.U32 UR6, UR10, 0x4, UR6 ;  /* 0x000000040a0678a5 */ /* 0x000fe2000f8e0006 */
[----:B------:R-:W-:Y:S01]  /*05a0*/  SHF.L.U32 R42, R142, 0x2, RZ ;  /* 0x000000028e2a7819 */ /* 0x000fe200000006ff */
[----:B------:R-:W2:Y:S01]  /*05b0*/  LDC R47, c[0x0][0x384] ;  /* 0x0000e100ff2f7b82 */ /* 0x000ea20000000800 */
[----:B------:R-:W-:Y:S01]  /*05c0*/  SHF.R.U32.HI R142, RZ, 0x5, R142 ;  /* 0x00000005ff8e7819 */ /* 0x000fe2000001168e */
[----:B------:R-:W-:Y:S01]  /*05d0*/  IMAD R154, R40, UR12, R41 ;  /* 0x0000000c289a7c24 */ /* 0x000fe2000f8e0229 */
[----:B------:R-:W-:-:S02]  /*05e0*/  LOP3.LUT R41, R42, 0x7c, RZ, 0xc0, !PT ;  /* 0x0000007c2a297812 */ /* 0x000fc400078ec0ff */
[----:B------:R-:W-:Y:S02]  /*05f0*/  LOP3.LUT R40, R40, 0x7, RZ, 0xc0, !PT ;  /* 0x0000000728287812 */ /* 0x000fe400078ec0ff */
[----:B------:R-:W-:Y:S02]  /*0600*/  LOP3.LUT R43, R42, 0x100, RZ, 0xc0, !PT ;  /* 0x000001002a2b7812 */ /* 0x000fe400078ec0ff */
[----:B------:R-:W-:Y:S02]  /*0610*/  LOP3.LUT R45, R142, 0x1, RZ, 0xc0, !PT ;  /* 0x000000018e2d7812 */ /* 0x000fe400078ec0ff */
[----:B------:R-:W-:Y:S02]  /*0620*/  LEA R40, R40, R43, 0x5 ;  /* 0x0000002b28287211 */ /* 0x000fe400078e28ff */
[----:B------:R-:W-:Y:S02]  /*0630*/  LEA R45, R45, R34, 0x4 ;  /* 0x000000222d2d7211 */ /* 0x000fe400078e20ff */
[----:B------:R-:W-:Y:S01]  /*0640*/  MOV R34, RZ ;  /* 0x000000ff00227202 */ /* 0x000fe20000000f00 */
[----:B-1----:R-:W-:-:S02]  /*0650*/  ULEA UR8, UR11, UR8, 0x18 ;  /* 0x000000080b087291 */ /* 0x002fc4000f8ec0ff */
[----:B------:R-:W-:-:S03]  /*0660*/  ULEA UR9, UR11, UR9, 0x18 ;  /* 0x000000090b097291 */ /* 0x000fc6000f8ec0ff */
[----:B------:R-:W-:Y:S01]  /*0670*/  UMOV UR11, UR4 ;  /* 0x00000004000b7c82 */ /* 0x000fe20008000000 */
[----:B------:R-:W-:Y:S01]  /*0680*/  IADD3 R146, PT, PT, R40, UR8, RZ ;  /* 0x0000000828927c10 */ /* 0x000fe2000fffe0ff */
[----:B------:R-:W-:Y:S01]  /*0690*/  UMOV UR4, URZ ;  /* 0x000000ff00047c82 */ /* 0x000fe20008000000 */
[----:B--2---:R-:W-:Y:S01]  /*06a0*/  IMAD R150, R142, R47, R41 ;  /* 0x0000002f8e967224 */ /* 0x004fe200078e0229 */
[----:B------:R-:W-:Y:S02]  /*06b0*/  MOV R41, UR12 ;  /* 0x0000000c00297c02 */ /* 0x000fe40008000f00 */
[----:B------:R-:W-:Y:S01]  /*06c0*/  LEA R144, R45, UR9, 0x4 ;  /* 0x000000092d907c11 */ /* 0x000fe2000f8e20ff */
[----:B------:R-:W-:Y:S01]  /*06d0*/  UMOV UR9, UR5 ;  /* 0x0000000500097c82 */ /* 0x000fe20008000000 */
[----:B------:R-:W-:Y:S02]  /*06e0*/  LEA R152, R41, R154, 0x6 ;  /* 0x0000009a29987211 */ /* 0x000fe400078e30ff */
[----:B------:R-:W-:-:S07]  /*06f0*/  LEA R148, R47, R150, 0x3 ;  /* 0x000000962f947211 */ /* 0x000fce00078e18ff */
.L_x_2:
[----:B------:R-:W1:Y:S01]  /*0700*/  LDC R165, c[0x0][0x388] ;  /* 0x0000e200ffa57b82 */ /* 0x000e620000000800 */
[----:B------:R-:W-:Y:S01]  /*0710*/  HFMA2 R49, -RZ, RZ, 0, 2.384185791015625e-07 ;  /* 0x00000004ff317431 */ /* 0x000fe200000001ff */
[----:B------:R-:W-:Y:S01]  /*0720*/  UMOV UR8, UR11 ;  /* 0x0000000b00087c82 */ /* 0x000fe20008000000 */
[----:B------:R-:W-:Y:S01]  /*0730*/  HFMA2 R45, -RZ, RZ, 0, 2.384185791015625e-07 ;  /* 0x00000004ff2d7431 */ /* 0x000fe200000001ff */
[----:B------:R-:W2:Y:S01]  /*0740*/  S2R R142, SR_TID.X ;  /* 0x00000000008e7919 */ /* 0x000ea20000002100 */
[----:B------:R-:W3:Y:S01]  /*0750*/  LDCU UR5, c[0x0][0x384] ;  /* 0x00007080ff0577ac */ /* 0x000ee20008000800 */
[----:B------:R-:W-:Y:S02]  /*0760*/  MOV R41, 0x4 ;  /* 0x0000000400297802 */ /* 0x000fe40000000f00 */
[----:B------:R-:W-:-:S06]  /*0770*/  IMAD.WIDE.U32 R44, R154, R45, UR8 ;  /* 0x000000089a2c7e25 */ /* 0x000fcc000f8e002d */
[----:B0-----:R-:W4:Y:S01]  /*0780*/  LDG.E.128 R44, desc[UR14][R44.64] ;  /* 0x0000000e2c2c7981 */ /* 0x001f22000c1e1d00 */
[----:B-1----:R-:W-:-:S05]  /*0790*/  LEA R48, R165, R154, 0x5 ;  /* 0x0000009aa5307211 */ /* 0x002fca00078e28ff */
[----:B------:R-:W-:-:S06]  /*07a0*/  IMAD.WIDE.U32 R48, R48, R49, UR8 ;  /* 0x0000000830307e25 */ /* 0x000fcc000f8e0031 */
[----:B------:R-:W5:Y:S01]  /*07b0*/  LDG.E.128 R48, desc[UR14][R48.64] ;  /* 0x0000000e30307981 */ /* 0x000f62000c1e1d00 */
[----:B------:R-:W0:Y:S01]  /*07c0*/  S2UR UR12, SR_CgaCtaId ;  /* 0x00000000000c79c3 */ /* 0x000e220000008800 */
[----:B--2---:R-:W-:Y:S01]  /*07d0*/  SHF.L.U32 R53, R142, 0xb, RZ ;  /* 0x0000000b8e357819 */ /* 0x004fe200000006ff */
[----:B------:R-:W-:-:S03]  /*07e0*/  UMOV UR11, 0x400 ;  /* 0x00000400000b7882 */ /* 0x000fc60000000000 */
[----:B------:R-:W-:Y:S01]  /*07f0*/  LOP3.LUT R53, R53, R142, RZ, 0xfc, !PT ;  /* 0x0000008e35357212 */ /* 0x000fe200078efcff */
[----:B------:R-:W-:Y:S01]  /*0800*/  HFMA2 R57, -RZ, RZ, 0, 2.384185791015625e-07 ;  /* 0x00000004ff397431 */ /* 0x000fe200000001ff */
[----:B---3--:R-:W-:Y:S01]  /*0810*/  MOV R55, UR5 ;  /* 0x0000000500377c02 */ /* 0x008fe20008000f00 */
[----:B------:R-:W-:Y:S01]  /*0820*/  HFMA2 R61, -RZ, RZ, 0, 2.384185791015625e-07 ;  /* 0x00000004ff3d7431 */ /* 0x000fe200000001ff */
[----:B------:R-:W-:Y:S02]  /*0830*/  LOP3.LUT R156, R53, 0x187c, RZ, 0xc0, !PT ;  /* 0x0000187c359c7812 */ /* 0x000fe400078ec0ff */
[----:B------:R-:W-:Y:S01]  /*0840*/  MOV R53, UR5 ;  /* 0x0000000500357c02 */ /* 0x000fe20008000f00 */
[----:B------:R-:W-:Y:S01]  /*0850*/  IMAD.WIDE.U32 R40, R152, R41, UR8 ;  /* 0x0000000898287e25 */ /* 0x000fe2000f8e0029 */
[----:B------:R-:W-:Y:S01]  /*0860*/  LEA R52, R165, R152, 0x5 ;  /* 0x00000098a5347211 */ /* 0x000fe200078e28ff */
[----:B0-----:R-:W-:Y:S01]  /*0870*/  ULEA UR13, UR12, UR11, 0x18 ;  /* 0x0000000b0c0d7291 */ /* 0x001fe2000f8ec0ff */
[----:B------:R-:W-:-:S03]  /*0880*/  MOV R59, 0x4 ;  /* 0x00000004003b7802 */ /* 0x000fc60000000f00 */
[----:B------:R-:W2:Y:S01]  /*0890*/  LDG.E.128 R40, desc[UR14][R40.64] ;  /* 0x0000000e28287981 */ /* 0x000ea2000c1e1d00 */
[----:B------:R-:W-:-:S05]  /*08a0*/  LEA R60, R53, R148, 0x2 ;  /* 0x00000094353c7211 */ /* 0x000fca00078e10ff */
[----:B------:R-:W-:-:S06]  /*08b0*/  IMAD.WIDE.U32 R60, R60, R61, UR6 ;  /* 0x000000063c3c7e25 */ /* 0x000fcc000f8e003d */
[----:B------:R-:W3:Y:S04]  /*08c0*/  LDG.E.128 R60, desc[UR14][R60.64] ;  /* 0x0000000e3c3c7981 */ /* 0x000ee8000c1e1d00 */
[----:B----4-:R-:W-:Y:S04]  /*08d0*/  STS [R156+UR13], R44 ;  /* 0x0000002c9c007988 */ /* 0x010fe8000800080d */
[----:B------:R0:W-:Y:S04]  /*08e0*/  STS [R156+UR13+0x200], R45 ;  /* 0x0002002d9c007988 */ /* 0x0001e8000800080d */
[----:B-----5:R1:W-:Y:S04]  /*08f0*/  STS [R156+UR13+0x80], R48 ;  /* 0x000080309c007988 */ /* 0x0203e8000800080d */
[----:B------:R4:W-:Y:S01]  /*0900*/  STS [R156+UR13+0x680], R51 ;  /* 0x000680339c007988 */ /* 0x0009e2000800080d */
[----:B0-----:R-:W-:Y:S01]  /*0910*/  IMAD.WIDE.U32 R44, R52, R57, UR8 ;  /* 0x00000008342c7e25 */ /* 0x001fe2000f8e0039 */
[----:B-1----:R-:W-:-:S02]  /*0920*/  LEA R48, R55, R150, 0x2 ;  /* 0x0000009637307211 */ /* 0x002fc400078e10ff */
[----:B----4-:R-:W-:Y:S01]  /*0930*/  MOV R51, 0x4 ;  /* 0x0000000400337802 */ /* 0x010fe20000000f00 */
[----:B------:R0:W-:Y:S01]  /*0940*/  STS [R156+UR13+0x280], R49 ;  /* 0x000280319c007988 */ /* 0x0001e2000800080d */
[----:B------:R-:W-:-:S04]  /*0950*/  IMAD.WIDE.U32 R52, R150, R57, UR6 ;  /* 0x0000000696347e25 */ /* 0x000fc8000f8e0039 */
[----:B------:R-:W-:Y:S01]  /*0960*/  IMAD.WIDE.U32 R56, R148, R51, UR6 ;  /* 0x0000000694387e25 */ /* 0x000fe2000f8e0033 */
[----:B------:R-:W-:Y:S03]  /*0970*/  STS [R156+UR13+0x400], R46 ;  /* 0x0004002e9c007988 */ /* 0x000fe6000800080d */
[----:B0-----:R-:W-:Y:S01]  /*0980*/  IMAD.WIDE.U32 R48, R48, R59, UR6 ;  /* 0x0000000630307e25 */ /* 0x001fe2000f8e003b */
[----:B------:R0:W-:Y:S04]  /*0990*/  STS [R156+UR13+0x600], R47 ;  /* 0x0006002f9c007988 */ /* 0x0001e8000800080d */
[----:B------:R1:W-:Y:S04]  /*09a0*/  STS [R156+UR13+0x480], R50 ;  /* 0x000480329c007988 */ /* 0x0003e8000800080d */
[----:B------:R-:W4:Y:S04]  /*09b0*/  LDG.E.128 R52, desc[UR14][R52.64] ;  /* 0x0000000e34347981 */ /* 0x000f28000c1e1d00 */
[----:B0-----:R-:W5:Y:S04]  /*09c0*/  LDG.E.128 R44, desc[UR14][R44.64] ;  /* 0x0000000e2c2c7981 */ /* 0x001f68000c1e1d00 */
[----:B-1----:R-:W3:Y:S04]  /*09d0*/  LDG.E.128 R48, desc[UR14][R48.64] ;  /* 0x0000000e30307981 */ /* 0x002ee8000c1e1d00 */
[----:B------:R-:W4:Y:S01]  /*09e0*/  LDG.E.128 R56, desc[UR14][R56.64] ;  /* 0x0000000e38387981 */ /* 0x000f22000c1e1d00 */
[----:B------:R-:W-:-:S04]  /*09f0*/  UIADD3 UR11, UPT, UPT, UR11, 0x2000, URZ ;  /* 0x000020000b0b7890 */ /* 0x000fc8000fffe0ff */
[----:B------:R-:W-:Y:S01]  /*0a00*/  ULEA UR11, UR12, UR11, 0x18 ;  /* 0x0000000b0c0b7291 */ /* 0x000fe2000f8ec0ff */
[----:B--2---:R0:W-:Y:S04]  /*0a10*/  STS [R156+UR13+0x100], R40 ;  /* 0x000100289c007988 */ /* 0x0041e8000800080d */
[----:B------:R1:W-:Y:S01]  /*0a20*/  STS [R156+UR13+0x300], R41 ;  /* 0x000300299c007988 */ /* 0x0003e2000800080d */
[----:B0-----:R-:W-:-:S03]  /*0a30*/  LEA R40, R142, UR11, 0x4 ;  /* 0x0000000b8e287c11 */ /* 0x001fc6000f8e20ff */
[----:B------:R1:W-:Y:S04]  /*0a40*/  STS [R156+UR13+0x500], R42 ;  /* 0x0005002a9c007988 */ /* 0x0003e8000800080d */
[----:B------:R1:W-:Y:S01]  /*0a50*/  STS [R156+UR13+0x700], R43 ;  /* 0x0007002b9c007988 */ /* 0x0003e2000800080d */
[----:B------:R-:W-:Y:S01]  /*0a60*/  UIADD3 UR4, UPT, UPT, UR4, 0x10, URZ ;  /* 0x0000001004047890 */ /* 0x000fe2000fffe0ff */
[----:B------:R-:W-:-:S05]  /*0a70*/  UMOV UR11, 0x80 ;  /* 0x00000080000b7882 */ /* 0x000fca0000000000 */
[----:B------:R-:W-:Y:S01]  /*0a80*/  ISETP.LE.U32.AND P0, PT, R165, UR4, PT ;  /* 0x00000004a5007c0c */ /* 0x000fe2000bf03070 */
[----:B-----5:R1:W-:Y:S04]  /*0a90*/  STS [R156+UR13+0x180], R44 ;  /* 0x0001802c9c007988 */ /* 0x0203e8000800080d */
[----:B------:R1:W-:Y:S04]  /*0aa0*/  STS [R156+UR13+0x380], R45 ;  /* 0x0003802d9c007988 */ /* 0x0003e8000800080d */
[----:B------:R1:W-:Y:S04]  /*0ab0*/  STS [R156+UR13+0x580], R46 ;  /* 0x0005802e9c007988 */ /* 0x0003e8000800080d */
[----:B------:R1:W-:Y:S04]  /*0ac0*/  STS [R156+UR13+0x780], R47 ;  /* 0x0007802f9c007988 */ /* 0x0003e8000800080d */
[----:B---3--:R1:W-:Y:S04]  /*0ad0*/  STS.128 [R40+0x800], R48 ;  /* 0x0008003028007388 */ /* 0x0083e80000000c00 */
[----:B----4-:R1:W-:Y:S04]  /*0ae0*/  STS.128 [R40], R52 ;  /* 0x0000003428007388 */ /* 0x0103e80000000c00 */
[----:B------:R1:W-:Y:S04]  /*0af0*/  STS.128 [R40+0x1000], R56 ;  /* 0x0010003828007388 */ /* 0x0003e80000000c00 */
[----:B------:R1:W-:Y:S01]  /*0b00*/  STS.128 [R40+0x1800], R60 ;  /* 0x0018003c28007388 */ /* 0x0003e20000000c00 */
[----:B------:R-:W-:Y:S06]  /*0b10*/  BAR.SYNC.DEFER_BLOCKING 0x0 ;  /* 0x0000000000007b1d */ /* 0x000fec0000010000 */
.L_x_1:
[----:B-1----:R-:W-:Y:S04]  /*0b20*/  LDS.128 R40, [R146+UR11+-0x80] ;  /* 0xffff800b92287984 */ /* 0x002fe80008000c00 */
[----:B------:R-:W0:Y:S04]  /*0b30*/  LDS.128 R52, [R144+UR11+-0x80] ;  /* 0xffff800b90347984 */ /* 0x000e280008000c00 */
[----:B------:R-:W1:Y:S04]  /*0b40*/  LDS.128 R44, [R146+UR11+-0x70] ;  /* 0xffff900b922c7984 */ /* 0x000e680008000c00 */
[----:B------:R-:W2:Y:S04]  /*0b50*/  LDS.128 R48, [R144+UR11+-0x40] ;  /* 0xffffc00b90307984 */ /* 0x000ea80008000c00 */
[----:B------:R-:W3:Y:S01]  /*0b60*/  LDS.128 R56, [R144+UR11+0x40] ;  /* 0x0000400b90387984 */ /* 0x000ee20008000c00 */
[----:B0-----:R-:W-:Y:S01]  /*0b70*/  FFMA R157, R40, R52, R157 ;  /* 0x00000034289d7223 */ /* 0x001fe2000000009d */
[C---:B------:R-:W-:Y:S01]  /*0b80*/  FFMA R155, R52.reuse, R41, R155 ;  /* 0x00000029349b7223 */ /* 0x040fe2000000009b */
[C---:B------:R-:W-:Y:S01]  /*0b90*/  FFMA R147, R52.reuse, R42, R147 ;  /* 0x0000002a34937223 */ /* 0x040fe20000000093 */
[----:B------:R-:W-:Y:S01]  /*0ba0*/  FFMA R128, R52, R43, R128 ;  /* 0x0000002b34807223 */ /* 0x000fe20000000080 */
[----:B-1----:R-:W-:Y:S01]  /*0bb0*/  FFMA R139, R44, R52, R139 ;  /* 0x000000342c8b7223 */ /* 0x002fe2000000008b */
[C---:B------:R-:W-:Y:S01]  /*0bc0*/  FFMA R120, R52.reuse, R45, R120 ;  /* 0x0000002d34787223 */ /* 0x040fe20000000078 */
[C---:B------:R-:W-:Y:S01]  /*0bd0*/  FFMA R131, R52.reuse, R46, R131 ;  /* 0x0000002e34837223 */ /* 0x040fe20000000083 */
[----:B------:R-:W-:Y:S01]  /*0be0*/  FFMA R112, R52, R47, R112 ;  /* 0x0000002f34707223 */ /* 0x000fe20000000070 */
[-C--:B------:R-:W-:Y:S01]  /*0bf0*/  FFMA R159, R40, R53.reuse, R159 ;  /* 0x00000035289f7223 */ /* 0x080fe2000000009f */
[-C--:B------:R-:W-:Y:S01]  /*0c00*/  FFMA R136, R41, R53.reuse, R136 ;  /* 0x0000003529887223 */ /* 0x080fe20000000088 */
[-C--:B------:R-:W-:Y:S01]  /*0c10*/  FFMA R149, R42, R53.reuse, R149 ;  /* 0x000000352a957223 */ /* 0x080fe20000000095 */
[-C--:B------:R-:W-:Y:S01]  /*0c20*/  FFMA R130, R43, R53.reuse, R130 ;  /* 0x000000352b827223 */ /* 0x080fe20000000082 */
[-C--:B------:R-:W-:Y:S01]  /*0c30*/  FFMA R141, R44, R53.reuse, R141 ;  /* 0x000000352c8d7223 */ /* 0x080fe2000000008d */
[-C--:B------:R-:W-:Y:S01]  /*0c40*/  FFMA R122, R45, R53.reuse, R122 ;  /* 0x000000352d7a7223 */ /* 0x080fe2000000007a */
[-C--:B------:R-:W-:Y:S01]  /*0c50*/  FFMA R133, R46, R53.reuse, R133 ;  /* 0x000000352e857223 */ /* 0x080fe20000000085 */
        /* <DEDUP_REMOVED lines=17> */
[----:B--2---:R-:W-:Y:S01]  /*0d70*/  FFMA R123, R40, R48, R123 ;  /* 0x00000030287b7223 */ /* 0x004fe2000000007b */
[----:B------:R-:W0:Y:S01]  /*0d80*/  LDS.128 R52, [R144+UR11] ;  /* 0x0000000b90347984 */ /* 0x000e220008000c00 */
[----:B------:R-:W-:Y:S01]  /*0d90*/  UIADD3 UR11, UPT, UPT, UR11, 0x200, URZ ;  /* 0x000002000b0b7890 */ /* 0x000fe2000fffe0ff */
[C---:B------:R-:W-:Y:S01]  /*0da0*/  FFMA R121, R48.reuse, R41, R121 ;  /* 0x0000002930797223 */ /* 0x040fe20000000079 */
[C---:B------:R-:W-:Y:S01]  /*0db0*/  FFMA R113, R48.reuse, R42, R113 ;  /* 0x0000002a30717223 */ /* 0x040fe20000000071 */
[----:B------:R-:W-:Y:S01]  /*0dc0*/  FFMA R98, R48, R43, R98 ;  /* 0x0000002b30627223 */ /* 0x000fe20000000062 */
[----:B------:R-:W-:Y:S01]  /*0dd0*/  UISETP.NE.AND UP0, UPT, UR11, 0x2080, UPT ;  /* 0x000020800b00788c */ /* 0x000fe2000bf05270 */
[----:B------:R-:W-:Y:S01]  /*0de0*/  FFMA R105, R44, R48, R105 ;  /* 0x000000302c697223 */ /* 0x000fe20000000069 */
        /* <DEDUP_REMOVED lines=27> */
[C---:B---3--:R-:W-:Y:S01]  /*0fa0*/  FFMA R37, R40.reuse, R56, R37 ;  /* 0x0000003828257223 */ /* 0x048fe20000000025 */
[C---:B------:R-:W-:Y:S01]  /*0fb0*/  FFMA R24, R40.reuse, R57, R24 ;  /* 0x0000003928187223 */ /* 0x040fe20000000018 */
[C---:B------:R-:W-:Y:S01]  /*0fc0*/  FFMA R35, R40.reuse, R58, R35 ;  /* 0x0000003a28237223 */ /* 0x040fe20000000023 */
[----:B------:R-:W-:Y:S01]  /*0fd0*/  FFMA R22, R40, R59, R22 ;  /* 0x0000003b28167223 */ /* 0x000fe20000000016 */
[----:B------:R-:W-:Y:S01]  /*0fe0*/  FFMA R33, R56, R41, R33 ;  /* 0x0000002938217223 */ /* 0x000fe20000000021 */
[C---:B------:R-:W-:Y:S01]  /*0ff0*/  FFMA R20, R41.reuse, R57, R20 ;  /* 0x0000003929147223 */ /* 0x040fe20000000014 */
[----:B0-----:R-:W-:Y:S01]  /*1000*/  FFMA R89, R40, R52, R89 ;  /* 0x0000003428597223 */ /* 0x001fe20000000059 */
[C---:B------:R-:W-:Y:S01]  /*1010*/  FFMA R87, R52.reuse, R41, R87 ;  /* 0x0000002934577223 */ /* 0x040fe20000000057 */
[C---:B------:R-:W-:Y:S01]  /*1020*/  FFMA R79, R52.reuse, R42, R79 ;  /* 0x0000002a344f7223 */ /* 0x040fe2000000004f */
[----:B------:R-:W-:Y:S01]  /*1030*/  FFMA R68, R52, R43, R68 ;  /* 0x0000002b34447223 */ /* 0x000fe20000000044 */
        /* <DEDUP_REMOVED lines=28> */
[C---:B------:R-:W-:Y:S01]  /*1200*/  FFMA R31, R41.reuse, R58, R31 ;  /* 0x0000003a291f7223 */ /* 0x040fe2000000001f */
[----:B------:R-:W-:Y:S01]  /*1210*/  FFMA R18, R41, R59, R18 ;  /* 0x0000003b29127223 */ /* 0x000fe20000000012 */
[----:B------:R-:W-:Y:S01]  /*1220*/  FFMA R29, R56, R42, R29 ;  /* 0x0000002a381d7223 */ /* 0x000fe2000000001d */
[C---:B------:R-:W-:Y:S01]  /*1230*/  FFMA R27, R42.reuse, R57, R27 ;  /* 0x000000392a1b7223 */ /* 0x040fe2000000001b */
[CC--:B------:R-:W-:Y:S01]  /*1240*/  FFMA R25, R42.reuse, R58.reuse, R25 ;  /* 0x0000003a2a197223 */ /* 0x0c0fe20000000019 */
[----:B------:R-:W-:Y:S01]  /*1250*/  FFMA R16, R42, R59, R16 ;  /* 0x0000003b2a107223 */ /* 0x000fe20000000010 */
[----:B------:R-:W-:Y:S01]  /*1260*/  FFMA R23, R56, R43, R23 ;  /* 0x0000002b38177223 */ /* 0x000fe20000000017 */
[C---:B------:R-:W-:Y:S01]  /*1270*/  FFMA R14, R43.reuse, R57, R14 ;  /* 0x000000392b0e7223 */ /* 0x040fe2000000000e */
[C---:B------:R-:W-:Y:S01]  /*1280*/  FFMA R21, R43.reuse, R58, R21 ;  /* 0x0000003a2b157223 */ /* 0x040fe20000000015 */
[----:B------:R-:W-:Y:S01]  /*1290*/  FFMA R12, R43, R59, R12 ;  /* 0x0000003b2b0c7223 */ /* 0x000fe2000000000c */
[C---:B------:R-:W-:Y:S01]  /*12a0*/  FFMA R19, R44.reuse, R56, R19 ;  /* 0x000000382c137223 */ /* 0x040fe20000000013 */
[C---:B------:R-:W-:Y:S01]  /*12b0*/  FFMA R10, R44.reuse, R57, R10 ;  /* 0x000000392c0a7223 */ /* 0x040fe2000000000a */
[CC--:B------:R-:W-:Y:S01]  /*12c0*/  FFMA R17, R44.reuse, R58.reuse, R17 ;  /* 0x0000003a2c117223 */ /* 0x0c0fe20000000011 */
[----:B------:R-:W-:Y:S01]  /*12d0*/  FFMA R8, R44, R59, R8 ;  /* 0x0000003b2c087223 */ /* 0x000fe20000000008 */
[C---:B------:R-:W-:Y:S01]  /*12e0*/  FFMA R15, R56.reuse, R45, R15 ;  /* 0x0000002d380f7223 */ /* 0x040fe2000000000f */
[C---:B------:R-:W-:Y:S01]  /*12f0*/  FFMA R6, R45.reuse, R57, R6 ;  /* 0x000000392d067223 */ /* 0x040fe20000000006 */
        /* <DEDUP_REMOVED lines=10> */
[----:B------:R-:W-:Y:S06]  /*13a0*/  BRA.U UP0, `(.L_x_1) ;  /* 0xfffffff500dc7547 */ /* 0x000fec000b83ffff */
[----:B------:R-:W-:Y:S01]  /*13b0*/  UIADD3 UR11, UP0, UPT, UR8, 0x40, URZ ;  /* 0x00000040080b7890 */ /* 0x000fe2000ff1e0ff */
[----:B------:R-:W-:Y:S01]  /*13c0*/  BAR.SYNC.DEFER_BLOCKING 0x0 ;  /* 0x0000000000007b1d */ /* 0x000fe20000010000 */
[----:B------:R-:W-:Y:S02]  /*13d0*/  USHF.L.U32 UR5, UR5, 0x4, URZ ;  /* 0x0000000405057899 */ /* 0x000fe400080006ff */
[----:B------:R-:W-:Y:S02]  /*13e0*/  UIADD3.X UR9, UPT, UPT, URZ, UR9, URZ, UP0, !UPT ;  /* 0x00000009ff097290 */ /* 0x000fe400087fe4ff */
[----:B------:R-:W-:Y:S01]  /*13f0*/  UIMAD.WIDE UR6, UR5, 0x4, UR6 ;  /* 0x00000004050678a5 */ /* 0x000fe2000f8e0206 */
[----:B------:R-:W-:Y:S11]  /*1400*/  @!P0 BRA `(.L_x_2) ;  /* 0xfffffff000bc8947 */ /* 0x000ff6000383ffff */
.L_x_0:
[----:B------:R-:W1:Y:S01]  /*1410*/  S2R R42, SR_CTAID.Y ;  /* 0x00000000002a7919 */ /* 0x000e620000002600 */
[----:B------:R-:W2:Y:S01]  /*1420*/  LDCU UR8, c[0x0][0x384] ;  /* 0x00007080ff0877ac */ /* 0x000ea20008000800 */
[C---:B------:R-:W-:Y:S02]  /*1430*/  SHF.L.U32 R40, R142.reuse, 0x1, RZ ;  /* 0x000000018e287819 */ /* 0x040fe400000006ff */
[----:B------:R-:W-:Y:S01]  /*1440*/  SHF.R.U32.HI R43, RZ, 0x2, R142 ;  /* 0x00000002ff2b7819 */ /* 0x000fe2000001168e */
[----:B------:R-:W3:Y:S01]  /*1450*/  LDCU.64 UR4, c[0x0][0x3a8] ;  /* 0x00007500ff0477ac */ /* 0x000ee20008000a00 */
[----:B------:R-:W-:Y:S02]  /*1460*/  LOP3.LUT R41, R142, 0x40, RZ, 0xc0, !PT ;  /* 0x000000408e297812 */ /* 0x000fe400078ec0ff */
[----:B------:R-:W-:Y:S01]  /*1470*/  LOP3.LUT R40, R40, 0x40, RZ, 0xc0, !PT ;  /* 0x0000004028287812 */ /* 0x000fe200078ec0ff */
[----:B------:R-:W4:Y:S01]  /*1480*/  LDCU UR6, c[0x0][0x38c] ;  /* 0x00007180ff0677ac */ /* 0x000f220008000800 */
[----:B------:R-:W-:-:S02]  /*1490*/  LOP3.LUT R43, R43, 0x7, RZ, 0xc0, !PT ;  /* 0x000000072b2b7812 */ /* 0x000fc400078ec0ff */
[----:B------:R-:W-:Y:S01]  /*14a0*/  SHF.L.U32 R142, R142, 0x2, RZ ;  /* 0x000000028e8e7819 */ /* 0x000fe200000006ff */
[----:B------:R-:W5:Y:S01]  /*14b0*/  LDCU UR7, c[0x0][0x3a0] ;  /* 0x00007400ff0777ac */ /* 0x000f620008000800 */
[----:B------:R-:W-:Y:S01]  /*14c0*/  IADD3 R40, PT, PT, R40, UR10, RZ ;  /* 0x0000000a28287c10 */ /* 0x000fe2000fffe0ff */
[----:B--2---:R-:W-:Y:S01]  /*14d0*/  IMAD R43, R43, UR8, RZ ;  /* 0x000000082b2b7c24 */ /* 0x004fe2000f8e02ff */
[----:B-1----:R-:W-:Y:S02]  /*14e0*/  LEA R41, R42, R41, 0x7 ;  /* 0x000000292a297211 */ /* 0x002fe400078e38ff */
[----:B------:R-:W-:-:S03]  /*14f0*/  LOP3.LUT R42, R142, 0xc, RZ, 0xc0, !PT ;  /* 0x0000000c8e2a7812 */ /* 0x000fc600078ec0ff */
[----:B------:R-:W-:Y:S01]  /*1500*/  IMAD R60, R41, UR8, R40 ;  /* 0x00000008293c7c24 */ /* 0x000fe2000f8e0228 */
[----:B------:R-:W-:-:S04]  /*1510*/  LEA R45, R43, R42, 0x3 ;  /* 0x0000002a2b2d7211 */ /* 0x000fc800078e18ff */
[----:B------:R-:W-:-:S04]  /*1520*/  IADD3 R40, P0, PT, R60, R45, RZ ;  /* 0x0000002d3c287210 */ /* 0x000fc80007f1e0ff */
[----:B------:R-:W-:Y:S02]  /*1530*/  IADD3.X R41, PT, PT, RZ, RZ, RZ, P0, !PT ;  /* 0x000000ffff297210 */ /* 0x000fe400007fe4ff */
[----:B---3--:R-:W-:-:S04]  /*1540*/  LEA R50, P0, R40, UR4, 0x2 ;  /* 0x0000000428327c11 */ /* 0x008fc8000f8010ff */
[----:B------:R-:W-:-:S05]  /*1550*/  LEA.HI.X R51, R40, UR5, R41, 0x2, P0 ;  /* 0x0000000528337c11 */ /* 0x000fca00080f1429 */
[----:B0-----:R-:W5:Y:S01]  /*1560*/  LDG.E.128 R40, desc[UR14][R50.64] ;  /* 0x0000000e32287981 */ /* 0x001f62000c1e1d00 */
[----:B------:R-:W-:Y:S01]  /*1570*/  IADD3 R53, PT, PT, R45, UR8, RZ ;  /* 0x000000082d357c10 */ /* 0x000fe2000fffe0ff */
[----:B----4-:R-:W-:Y:S01]  /*1580*/  FMUL R157, R157, UR6 ;  /* 0x000000069d9d7c20 */ /* 0x010fe20008400000 */
[----:B------:R-:W-:Y:S01]  /*1590*/  FMUL R161, R161, UR6 ;  /* 0x00000006a1a17c20 */ /* 0x000fe20008400000 */
[----:B------:R-:W-:Y:S01]  /*15a0*/  FMUL R46, R163, UR6 ;  /* 0x00000006a32e7c20 */ /* 0x000fe20008400000 */
[----:B------:R-:W-:-:S04]  /*15b0*/  IADD3 R44, P0, PT, R60, R53, RZ ;  /* 0x000000353c2c7210 */ /* 0x000fc80007f1e0ff */
[----:B------:R-:W-:Y:S02]  /*15c0*/  IADD3.X R45, PT, PT, RZ, RZ, RZ, P0, !PT ;  /* 0x000000ffff2d7210 */ /* 0x000fe400007fe4ff */
[----:B------:R-:W-:-:S04]  /*15d0*/  LEA R48, P0, R44, UR4, 0x2 ;  /* 0x000000042c307c11 */ /* 0x000fc8000f8010ff */
[----:B------:R-:W-:Y:S01]  /*15e0*/  LEA.HI.X R49, R44, UR5, R45, 0x2, P0 ;  /* 0x000000052c317c11 */ /* 0x000fe200080f142d */
[----:B------:R-:W-:Y:S01]  /*15f0*/  FMUL R44, R159, UR6 ;  /* 0x000000069f2c7c20 */ /* 0x000fe20008400000 */
[----:B-----5:R-:W-:-:S03]  /*1600*/  FFMA R40, R40, UR7, R157 ;  /* 0x0000000728287c23 */ /* 0x020fc6000800009d */
[----:B------:R-:W-:Y:S01]  /*1610*/  FFMA R41, R41, UR7, R44 ;  /* 0x0000000729297c23 */ /* 0x000fe2000800002c */
[----:B------:R-:W-:Y:S01]  /*1620*/  FFMA R42, R42, UR7, R161 ;  /* 0x000000072a2a7c23 */ /* 0x000fe200080000a1 */
[----:B------:R-:W-:-:S05]  /*1630*/  FFMA R43, R43, UR7, R46 ;  /* 0x000000072b2b7c23 */ /* 0x000fca000800002e */
[----:B------:R0:W-:Y:S04]  /*1640*/  STG.E.128 desc[UR14][R50.64], R40 ;  /* 0x0000002832007986 */ /* 0x0001e8000c101d0e */
[----:B------:R-:W2:Y:S01]  /*1650*/  LDG.E.128 R44, desc[UR14][R48.64] ;  /* 0x0000000e302c7981 */ /* 0x000ea2000c1e1d00 */
[----:B------:R-:W-:Y:S01]  /*1660*/  IADD3 R57, PT, PT, R53, UR8, RZ ;  /* 0x0000000835397c10 */ /* 0x000fe2000fffe0ff */
[----:B------:R-:W-:Y:S01]  /*1670*/  FMUL R155, R155, UR6 ;  /* 0x000000069b9b7c20 */ /* 0x000fe20008400000 */
[----:B------:R-:W-:Y:S01]  /*1680*/  FMUL R136, R136, UR6 ;  /* 0x0000000688887c20 */ /* 0x000fe20008400000 */
[----:B------:R-:W-:Y:S01]  /*1690*/  FMUL R55, R138, UR6 ;  /* 0x000000068a377c20 */ /* 0x000fe20008400000 */
[----:B------:R-:W-:Y:S01]  /*16a0*/  IADD3 R53, P0, PT, R60, R57, RZ ;  /* 0x000000393c357210 */ /* 0x000fe20007f1e0ff */
[----:B------:R-:W-:-:S03]  /*16b0*/  FMUL R140, R140, UR6 ;  /* 0x000000068c8c7c20 */ /* 0x000fc60008400000 */
[----:B------:R-:W-:Y:S02]  /*16c0*/  IADD3.X R54, PT, PT, RZ, RZ, RZ, P0, !PT ;  /* 0x000000ffff367210 */ /* 0x000fe400007fe4ff */
[----:B------:R-:W-:-:S04]  /*16d0*/  LEA R52, P0, R53, UR4, 0x2 ;  /* 0x0000000435347c11 */ /* 0x000fc8000f8010ff */
[----:B------:R-:W-:Y:S01]  /*16e0*/  LEA.HI.X R53, R53, UR5, R54, 0x2, P0 ;  /* 0x0000000535357c11 */ /* 0x000fe200080f1436 */
[----:B--2---:R-:W-:Y:S01]  /*16f0*/  FFMA R44, R44, UR7, R155 ;  /* 0x000000072c2c7c23 */ /* 0x004fe2000800009b */
[----:B------:R-:W-:Y:S01]  /*1700*/  FFMA R45, R45, UR7, R136 ;  /* 0x000000072d2d7c23 */ /* 0x000fe20008000088 */
[----:B------:R-:W-:Y:S01]  /*1710*/  FFMA R46, R46, UR7, R55 ;  /* 0x000000072e2e7c23 */ /* 0x000fe20008000037 */
[----:B------:R-:W-:-:S05]  /*1720*/  FFMA R47, R47, UR7, R140 ;  /* 0x000000072f2f7c23 */ /* 0x000fca000800008c */
[----:B------:R1:W-:Y:S04]  /*1730*/  STG.E.128 desc[UR14][R48.64], R44 ;  /* 0x0000002c30007986 */ /* 0x0003e8000c101d0e */
[----:B0-----:R-:W2:Y:S01]  /*1740*/  LDG.E.128 R40, desc[UR14][R52.64] ;  /* 0x0000000e34287981 */ /* 0x001ea2000c1e1d00 */
[----:B------:R-:W-:Y:S01]  /*1750*/  IADD3 R57, PT, PT, R57, UR8, RZ ;  /* 0x0000000839397c10 */ /* 0x000fe2000fffe0ff */
[----:B------:R-:W-:Y:S01]  /*1760*/  FMUL R147, R147, UR6 ;  /* 0x0000000693937c20 */ /* 0x000fe20008400000 */
[----:B------:R-:W-:Y:S01]  /*1770*/  FMUL R151, R151, UR6 ;  /* 0x0000000697977c20 */ /* 0x000fe20008400000 */
[----:B------:R-:W-:Y:S01]  /*1780*/  FMUL R58, R153, UR6 ;  /* 0x00000006993a7c20 */ /* 0x000fe20008400000 */
[----:B------:R-:W-:-:S04]  /*1790*/  IADD3 R55, P0, PT, R60, R57, RZ ;  /* 0x000000393c377210 */ /* 0x000fc80007f1e0ff */
[----:B------:R-:W-:Y:S02]  /*17a0*/  IADD3.X R56, PT, PT, RZ, RZ, RZ, P0, !PT ;  /* 0x000000ffff387210 */ /* 0x000fe400007fe4ff */
[----:B------:R-:W-:-:S04]  /*17b0*/  LEA R54, P0, R55, UR4, 0x2 ;  /* 0x0000000437367c11 */ /* 0x000fc8000f8010ff */
[----:B------:R-:W-:Y:S01]  /*17c0*/  LEA.HI.X R55, R55, UR5, R56, 0x2, P0 ;  /* 0x0000000537377c11 */ /* 0x000fe200080f1438 */
[----:B------:R-:W-:Y:S01]  /*17d0*/  FMUL R56, R149, UR6 ;  /* 0x0000000695387c20 */ /* 0x000fe20008400000 */
[----:B--2---:R-:W-:-:S03]  /*17e0*/  FFMA R40, R40, UR7, R147 ;  /* 0x0000000728287c23 */ /* 0x004fc60008000093 */
[----:B------:R-:W-:Y:S01]  /*17f0*/  FFMA R41, R41, UR7, R56 ;  /* 0x0000000729297c23 */ /* 0x000fe20008000038 */
[----:B------:R-:W-:Y:S01]  /*1800*/  FFMA R42, R42, UR7, R151 ;  /* 0x000000072a2a7c23 */ /* 0x000fe20008000097 */
[----:B------:R-:W-:-:S05]  /*1810*/  FFMA R43, R43, UR7, R58 ;  /* 0x000000072b2b7c23 */ /* 0x000fca000800003a */
[----:B------:R0:W-:Y:S04]  /*1820*/  STG.E.128 desc[UR14][R52.64], R40 ;  /* 0x0000002834007986 */ /* 0x0001e8000c101d0e */
[----:B-1----:R-:W2:Y:S01]  /*1830*/  LDG.E.128 R44, desc[UR14][R54.64] ;  /* 0x0000000e362c7981 */ /* 0x002ea2000c1e1d00 */
        /* <DEDUP_REMOVED lines=60> */
[----:B------:R-:W-:Y:S01]  /*1c00*/  FMUL R131, R112, UR6 ;  /* 0x0000000670837c20 */ /* 0x000fe20008400000 */
[----:B------:R-:W-:Y:S01]  /*1c10*/  FMUL R114, R114, UR6 ;  /* 0x0000000672727c20 */ /* 0x000fe20008400000 */
[----:B------:R-:W-:Y:S01]  /*1c20*/  FMUL R133, R116, UR6 ;  /* 0x0000000674857c20 */ /* 0x000fe20008400000 */
[----:B------:R-:W-:Y:S01]  /*1c30*/  FMUL R118, R118, UR6 ;  /* 0x0000000676767c20 */ /* 0x000fe20008400000 */
[----:B--2---:R-:W-:Y:S01]  /*1c40*/  FFMA R44, R44, UR7, R131 ;  /* 0x000000072c2c7c23 */ /* 0x004fe20008000083 */
[----:B------:R-:W-:Y:S01]  /*1c50*/  FFMA R45, R45, UR7, R114 ;  /* 0x000000072d2d7c23 */ /* 0x000fe20008000072 */
[----:B------:R-:W-:Y:S01]  /*1c60*/  FFMA R46, R46, UR7, R133 ;  /* 0x000000072e2e7c23 */ /* 0x000fe20008000085 */
[----:B------:R-:W-:-:S05]  /*1c70*/  FFMA R47, R47, UR7, R118 ;  /* 0x000000072f2f7c23 */ /* 0x000fca0008000076 */
[----:B------:R1:W-:Y:S04]  /*1c80*/  STG.E.128 desc[UR14][R60.64], R44 ;  /* 0x0000002c3c007986 */ /* 0x0003e8000c101d0e */
[----:B0-----:R-:W2:Y:S01]  /*1c90*/  LDG.E.128 R40, desc[UR14][R50.64+0x40] ;  /* 0x0000400e32287981 */ /* 0x001ea2000c1e1d00 */
        /* <DEDUP_REMOVED lines=158> */
[----:B------:R-:W-:Y:S04]  /*2680*/  STG.E.128 desc[UR14][R60.64+0x80], R44 ;  /* 0x0000802c3c007986 */ /* 0x000fe8000c101d0e */
        /* <DEDUP_REMOVED lines=10> */
[----:B------:R-:W2:Y:S01]  /*2730*/  LDG.E.128 R36, desc[UR14][R48.64+0xc0] ;  /* 0x0000c00e30247981 */ /* 0x000ea2000c1e1d00 */
        /* <DEDUP_REMOVED lines=68> */
[----:B------:R-:W-:Y:S01]  /*2b80*/  STG.E.128 desc[UR14][R60.64+0xc0], R8 ;  /* 0x0000c0083c007986 */ /* 0x000fe2000c101d0e */
[----:B------:R-:W-:Y:S05]  /*2b90*/  EXIT ;  /* 0x000000000000794d */ /* 0x000fea0003800000 */
.L_x_3:
[----:B------:R-:W-:-:S00]  /*2ba0*/  BRA `(.L_x_3) ;  /* 0xfffffffc00fc7947 */ /* 0x000fc0000383ffff */
[----:B------:R-:W-:-:S00]  /*2bb0*/  NOP ;  /* 0x0000000000007918 */ /* 0x000fc00000000000 */
        /* <DEDUP_REMOVED lines=12> */
.L_x_4:


//--------------------- .nv.shared._Z24sgemmWarpTilingBackwardsILi128ELi128ELi16ELi8ELi4ELi8ELi4ELi1ELi4EEviiifPfS0_fS0_ --------------------------
	.section	.nv.shared._Z24sgemmWarpTilingBackwardsILi128ELi128ELi16ELi8ELi4ELi8ELi4ELi1ELi4EEviiifPfS0_fS0_,"aw",@nobits
	.sectionflags	@""
	.align	4
.nv.shared._Z24sgemmWarpTilingBackwardsILi128ELi128ELi16ELi8ELi4ELi8ELi4ELi1ELi4EEviiifPfS0_fS0_:
	.zero		17408


//--------------------- .nv.shared.reserved.0     --------------------------
	.section	.nv.shared.reserved.0,"aw",@nobits
	.weak		__nv_reservedSMEM_offset_0_alias
	.size		__nv_reservedSMEM_offset_0_alias, 0, 64
	.other		__nv_reservedSMEM_offset_0_alias,@"STO_CUDA_RESERVED_SHARED STV_DEFAULT"
__nv_reservedSMEM_offset_0_alias:
	.zero		0
	.zero		64


//--------------------- .nv.constant0._Z24sgemmWarpTilingBackwardsILi128ELi128ELi16ELi8ELi4ELi8ELi4ELi1ELi4EEviiifPfS0_fS0_ --------------------------
	.section	.nv.constant0._Z24sgemmWarpTilingBackwardsILi128ELi128ELi16ELi8ELi4ELi8ELi4ELi1ELi4EEviiifPfS0_fS0_,"a",@progbits
	.sectionflags	@""
	.align	4
.nv.constant0._Z24sgemmWarpTilingBackwardsILi128ELi128ELi16ELi8ELi4ELi8ELi4ELi1ELi4EEviiifPfS0_fS0_:
	.zero		944


//--------------------- SYMBOLS --------------------------

	.type		.nv.reservedSmem.offset0,@object
	.size		.nv.reservedSmem.offset0,0x4
	.type		.nv.reservedSmem.cap,@object
	.size		.nv.reservedSmem.cap,0x4
